//
// Generated by NVIDIA NVVM Compiler
//
// Compiler Build ID: CL-36424714
// Cuda compilation tools, release 13.0, V13.0.88
// Based on NVVM 20.0.0
//

.version 9.0
.target sm_100
.address_size 64

.extern .func  (.param .b32 func_retval0) vprintf
(
	.param .b64 vprintf_param_0,
	.param .b64 vprintf_param_1
)
;
.global .align 4 .b8 precalc_xorwow_matrix[102400];
.global .align 4 .b8 precalc_xorwow_offset_matrix[102400];
.global .align 4 .b8 mrg32k3aM1[2304];
.global .align 4 .b8 mrg32k3aM2[2304];
.global .align 4 .b8 mrg32k3aM1SubSeq[2016];
.global .align 4 .b8 mrg32k3aM2SubSeq[2016];
.global .align 4 .b8 mrg32k3aM1Seq[2304];
.global .align 4 .b8 mrg32k3aM2Seq[2304];
.const .align 8 .b8 __cr_lgamma_table[72];
// _ZZN15astroaccelerate25transpose_rowmajor_kernelEPKfPfiiE4tile has been demoted
.shared .align 8 .b8 _ZN15astroaccelerate2wsE[800];
.global .align 1 .b8 $str[40] = {10, 86, 97, 114, 105, 97, 110, 99, 101, 32, 122, 101, 114, 111, 44, 32, 83, 97, 109, 112, 108, 101, 32, 37, 100, 32, 37, 100, 32, 37, 108, 102, 32, 37, 46, 49, 54, 108, 102};

.entry _ZN15astroaccelerate9fill_onesEPfi(
	.param .u64 .ptr .align 1 _ZN15astroaccelerate9fill_onesEPfi_param_0,
	.param .u32 _ZN15astroaccelerate9fill_onesEPfi_param_1
)
{
	.reg .pred 	%p<2>;
	.reg .b32 	%r<7>;
	.reg .b64 	%rd<5>;

	ld.param.u64 	%rd1, [_ZN15astroaccelerate9fill_onesEPfi_param_0];
	ld.param.u32 	%r2, [_ZN15astroaccelerate9fill_onesEPfi_param_1];
	mov.u32 	%r3, %ctaid.x;
	mov.u32 	%r4, %ntid.x;
	mov.u32 	%r5, %tid.x;
	mad.lo.s32 	%r1, %r3, %r4, %r5;
	setp.ge.s32 	%p1, %r1, %r2;
	@%p1 bra 	$L__BB0_2;
	cvta.to.global.u64 	%rd2, %rd1;
	mul.wide.s32 	%rd3, %r1, 4;
	add.s64 	%rd4, %rd2, %rd3;
	mov.b32 	%r6, 1065353216;
	st.global.u32 	[%rd4], %r6;
$L__BB0_2:
	ret;

}
.entry _ZN15astroaccelerate13set_int_arrayEPiii(
	.param .u64 .ptr .align 1 _ZN15astroaccelerate13set_int_arrayEPiii_param_0,
	.param .u32 _ZN15astroaccelerate13set_int_arrayEPiii_param_1,
	.param .u32 _ZN15astroaccelerate13set_int_arrayEPiii_param_2
)
{
	.reg .pred 	%p<2>;
	.reg .b32 	%r<7>;
	.reg .b64 	%rd<5>;

	ld.param.u64 	%rd1, [_ZN15astroaccelerate13set_int_arrayEPiii_param_0];
	ld.param.u32 	%r3, [_ZN15astroaccelerate13set_int_arrayEPiii_param_1];
	ld.param.u32 	%r2, [_ZN15astroaccelerate13set_int_arrayEPiii_param_2];
	mov.u32 	%r4, %ctaid.x;
	mov.u32 	%r5, %ntid.x;
	mov.u32 	%r6, %tid.x;
	mad.lo.s32 	%r1, %r4, %r5, %r6;
	setp.ge.s32 	%p1, %r1, %r3;
	@%p1 bra 	$L__BB1_2;
	cvta.to.global.u64 	%rd2, %rd1;
	mul.wide.s32 	%rd3, %r1, 4;
	add.s64 	%rd4, %rd2, %rd3;
	st.global.u32 	[%rd4], %r2;
$L__BB1_2:
	ret;

}
.entry _ZN15astroaccelerate15LocalStatisticsEPfiiPiPdS2_S1_S1_i(
	.param .u64 .ptr .align 1 _ZN15astroaccelerate15LocalStatisticsEPfiiPiPdS2_S1_S1_i_param_0,
	.param .u32 _ZN15astroaccelerate15LocalStatisticsEPfiiPiPdS2_S1_S1_i_param_1,
	.param .u32 _ZN15astroaccelerate15LocalStatisticsEPfiiPiPdS2_S1_S1_i_param_2,
	.param .u64 .ptr .align 1 _ZN15astroaccelerate15LocalStatisticsEPfiiPiPdS2_S1_S1_i_param_3,
	.param .u64 .ptr .align 1 _ZN15astroaccelerate15LocalStatisticsEPfiiPiPdS2_S1_S1_i_param_4,
	.param .u64 .ptr .align 1 _ZN15astroaccelerate15LocalStatisticsEPfiiPiPdS2_S1_S1_i_param_5,
	.param .u64 .ptr .align 1 _ZN15astroaccelerate15LocalStatisticsEPfiiPiPdS2_S1_S1_i_param_6,
	.param .u64 .ptr .align 1 _ZN15astroaccelerate15LocalStatisticsEPfiiPiPdS2_S1_S1_i_param_7,
	.param .u32 _ZN15astroaccelerate15LocalStatisticsEPfiiPiPdS2_S1_S1_i_param_8
)
{
	.reg .pred 	%p<70>;
	.reg .b32 	%r<147>;
	.reg .b32 	%f<2>;
	.reg .b64 	%rd<33>;
	.reg .b64 	%fd<66>;

	ld.param.u64 	%rd11, [_ZN15astroaccelerate15LocalStatisticsEPfiiPiPdS2_S1_S1_i_param_0];
	ld.param.u32 	%r16, [_ZN15astroaccelerate15LocalStatisticsEPfiiPiPdS2_S1_S1_i_param_1];
	ld.param.u32 	%r14, [_ZN15astroaccelerate15LocalStatisticsEPfiiPiPdS2_S1_S1_i_param_2];
	ld.param.u64 	%rd12, [_ZN15astroaccelerate15LocalStatisticsEPfiiPiPdS2_S1_S1_i_param_3];
	ld.param.u64 	%rd14, [_ZN15astroaccelerate15LocalStatisticsEPfiiPiPdS2_S1_S1_i_param_4];
	ld.param.u64 	%rd15, [_ZN15astroaccelerate15LocalStatisticsEPfiiPiPdS2_S1_S1_i_param_5];
	ld.param.u64 	%rd16, [_ZN15astroaccelerate15LocalStatisticsEPfiiPiPdS2_S1_S1_i_param_6];
	ld.param.u64 	%rd13, [_ZN15astroaccelerate15LocalStatisticsEPfiiPiPdS2_S1_S1_i_param_7];
	ld.param.u32 	%r18, [_ZN15astroaccelerate15LocalStatisticsEPfiiPiPdS2_S1_S1_i_param_8];
	cvta.to.global.u64 	%rd30, %rd16;
	cvta.to.global.u64 	%rd31, %rd15;
	cvta.to.global.u64 	%rd32, %rd14;
	mov.u32 	%r1, %tid.x;
	mov.u32 	%r2, %ntid.x;
	mov.u32 	%r19, %ctaid.x;
	mad.lo.s32 	%r3, %r2, %r19, %r1;
	mov.u32 	%r20, %ctaid.y;
	mov.u32 	%r21, %ntid.y;
	mad.lo.s32 	%r22, %r20, %r21, %r18;
	and.b32  	%r5, %r1, 31;
	setp.ge.s32 	%p3, %r3, %r14;
	setp.ge.s32 	%p4, %r22, %r16;
	mov.b32 	%r145, 0;
	mov.pred 	%p69, 0;
	or.pred  	%p5, %p3, %p4;
	mov.f64 	%fd62, 0d0000000000000000;
	mov.f64 	%fd63, 0d0000000000000000;
	@%p5 bra 	$L__BB2_4;
	cvta.to.global.u64 	%rd17, %rd13;
	mul.wide.s32 	%rd18, %r22, 4;
	add.s64 	%rd19, %rd17, %rd18;
	ld.global.u32 	%r24, [%rd19];
	setp.ne.s32 	%p7, %r24, 0;
	@%p7 bra 	$L__BB2_4;
	mul.wide.s32 	%rd20, %r22, %r14;
	mul.wide.s32 	%rd21, %r22, 8;
	add.s64 	%rd32, %rd32, %rd21;
	add.s64 	%rd31, %rd31, %rd21;
	add.s64 	%rd30, %rd30, %rd18;
	cvt.s64.s32 	%rd23, %r3;
	add.s64 	%rd7, %rd20, %rd23;
	cvta.to.global.u64 	%rd24, %rd12;
	shl.b64 	%rd25, %rd7, 2;
	add.s64 	%rd26, %rd24, %rd25;
	ld.global.u32 	%r26, [%rd26];
	setp.eq.s32 	%p9, %r26, 0;
	mov.pred 	%p69, -1;
	@%p9 bra 	$L__BB2_4;
	cvta.to.global.u64 	%rd27, %rd11;
	add.s64 	%rd29, %rd27, %rd25;
	ld.global.f32 	%f1, [%rd29];
	cvt.f64.f32 	%fd16, %f1;
	add.f64 	%fd62, %fd16, 0d0000000000000000;
	mul.f64 	%fd63, %fd16, %fd16;
	mov.b32 	%r145, 1;
$L__BB2_4:
	bar.sync 	0;
	add.s32 	%r68, %r2, 31;
	shr.u32 	%r7, %r68, 5;
	shl.b32 	%r69, %r7, 3;
	mov.u32 	%r70, _ZN15astroaccelerate2wsE;
	add.s32 	%r8, %r70, %r69;
	add.s32 	%r9, %r8, %r69;
	// begin inline asm
	mov.b64 {%r28,%r29}, %fd62;
	// end inline asm
	shfl.sync.down.b32	%r31|%p11, %r29, 16, 31, -1;
	shfl.sync.down.b32	%r30|%p12, %r28, 16, 31, -1;
	// begin inline asm
	mov.b64 %fd18, {%r30,%r31};
	// end inline asm
	add.f64 	%fd21, %fd62, %fd18;
	// begin inline asm
	mov.b64 {%r32,%r33}, %fd63;
	// end inline asm
	shfl.sync.down.b32	%r35|%p13, %r33, 16, 31, -1;
	shfl.sync.down.b32	%r34|%p14, %r32, 16, 31, -1;
	// begin inline asm
	mov.b64 %fd20, {%r34,%r35};
	// end inline asm
	add.f64 	%fd23, %fd63, %fd20;
	shfl.sync.down.b32	%r71|%p15, %r145, 16, 31, -1;
	add.s32 	%r72, %r71, %r145;
	// begin inline asm
	mov.b64 {%r36,%r37}, %fd21;
	// end inline asm
	shfl.sync.down.b32	%r39|%p16, %r37, 8, 31, -1;
	shfl.sync.down.b32	%r38|%p17, %r36, 8, 31, -1;
	// begin inline asm
	mov.b64 %fd22, {%r38,%r39};
	// end inline asm
	add.f64 	%fd25, %fd21, %fd22;
	// begin inline asm
	mov.b64 {%r40,%r41}, %fd23;
	// end inline asm
	shfl.sync.down.b32	%r43|%p18, %r41, 8, 31, -1;
	shfl.sync.down.b32	%r42|%p19, %r40, 8, 31, -1;
	// begin inline asm
	mov.b64 %fd24, {%r42,%r43};
	// end inline asm
	add.f64 	%fd27, %fd23, %fd24;
	shfl.sync.down.b32	%r73|%p20, %r72, 8, 31, -1;
	add.s32 	%r74, %r73, %r72;
	// begin inline asm
	mov.b64 {%r44,%r45}, %fd25;
	// end inline asm
	shfl.sync.down.b32	%r47|%p21, %r45, 4, 31, -1;
	shfl.sync.down.b32	%r46|%p22, %r44, 4, 31, -1;
	// begin inline asm
	mov.b64 %fd26, {%r46,%r47};
	// end inline asm
	add.f64 	%fd29, %fd25, %fd26;
	// begin inline asm
	mov.b64 {%r48,%r49}, %fd27;
	// end inline asm
	shfl.sync.down.b32	%r51|%p23, %r49, 4, 31, -1;
	shfl.sync.down.b32	%r50|%p24, %r48, 4, 31, -1;
	// begin inline asm
	mov.b64 %fd28, {%r50,%r51};
	// end inline asm
	add.f64 	%fd31, %fd27, %fd28;
	shfl.sync.down.b32	%r75|%p25, %r74, 4, 31, -1;
	add.s32 	%r76, %r75, %r74;
	// begin inline asm
	mov.b64 {%r52,%r53}, %fd29;
	// end inline asm
	shfl.sync.down.b32	%r55|%p26, %r53, 2, 31, -1;
	shfl.sync.down.b32	%r54|%p27, %r52, 2, 31, -1;
	// begin inline asm
	mov.b64 %fd30, {%r54,%r55};
	// end inline asm
	add.f64 	%fd33, %fd29, %fd30;
	// begin inline asm
	mov.b64 {%r56,%r57}, %fd31;
	// end inline asm
	shfl.sync.down.b32	%r59|%p28, %r57, 2, 31, -1;
	shfl.sync.down.b32	%r58|%p29, %r56, 2, 31, -1;
	// begin inline asm
	mov.b64 %fd32, {%r58,%r59};
	// end inline asm
	add.f64 	%fd35, %fd31, %fd32;
	shfl.sync.down.b32	%r77|%p30, %r76, 2, 31, -1;
	add.s32 	%r78, %r77, %r76;
	// begin inline asm
	mov.b64 {%r60,%r61}, %fd33;
	// end inline asm
	shfl.sync.down.b32	%r63|%p31, %r61, 1, 31, -1;
	shfl.sync.down.b32	%r62|%p32, %r60, 1, 31, -1;
	// begin inline asm
	mov.b64 %fd34, {%r62,%r63};
	// end inline asm
	add.f64 	%fd5, %fd33, %fd34;
	// begin inline asm
	mov.b64 {%r64,%r65}, %fd35;
	// end inline asm
	shfl.sync.down.b32	%r67|%p33, %r65, 1, 31, -1;
	shfl.sync.down.b32	%r66|%p34, %r64, 1, 31, -1;
	// begin inline asm
	mov.b64 %fd36, {%r66,%r67};
	// end inline asm
	add.f64 	%fd6, %fd35, %fd36;
	shfl.sync.down.b32	%r79|%p35, %r78, 1, 31, -1;
	add.s32 	%r10, %r79, %r78;
	setp.ne.s32 	%p36, %r5, 0;
	not.pred 	%p37, %p69;
	or.pred  	%p38, %p36, %p37;
	@%p38 bra 	$L__BB2_6;
	shr.u32 	%r80, %r1, 5;
	shl.b32 	%r81, %r80, 3;
	add.s32 	%r83, %r70, %r81;
	st.shared.f64 	[%r83], %fd5;
	add.s32 	%r84, %r8, %r81;
	st.shared.f64 	[%r84], %fd6;
	shl.b32 	%r85, %r80, 2;
	add.s32 	%r86, %r9, %r85;
	st.shared.u32 	[%r86], %r10;
$L__BB2_6:
	bar.sync 	0;
	setp.gt.u32 	%p39, %r1, 31;
	or.pred  	%p41, %p37, %p39;
	@%p41 bra 	$L__BB2_11;
	setp.ge.u32 	%p42, %r5, %r7;
	mov.b32 	%r146, 0;
	mov.f64 	%fd64, 0d0000000000000000;
	mov.f64 	%fd65, %fd64;
	@%p42 bra 	$L__BB2_9;
	shl.b32 	%r89, %r5, 3;
	add.s32 	%r91, %r70, %r89;
	ld.shared.f64 	%fd64, [%r91];
	add.s32 	%r92, %r8, %r89;
	ld.shared.f64 	%fd65, [%r92];
	shl.b32 	%r93, %r5, 2;
	add.s32 	%r94, %r9, %r93;
	ld.shared.u32 	%r146, [%r94];
$L__BB2_9:
	setp.ne.s32 	%p43, %r5, 0;
	// begin inline asm
	mov.b64 {%r95,%r96}, %fd64;
	// end inline asm
	shfl.sync.down.b32	%r98|%p44, %r96, 16, 31, -1;
	shfl.sync.down.b32	%r97|%p45, %r95, 16, 31, -1;
	// begin inline asm
	mov.b64 %fd39, {%r97,%r98};
	// end inline asm
	add.f64 	%fd42, %fd64, %fd39;
	// begin inline asm
	mov.b64 {%r99,%r100}, %fd65;
	// end inline asm
	shfl.sync.down.b32	%r102|%p46, %r100, 16, 31, -1;
	shfl.sync.down.b32	%r101|%p47, %r99, 16, 31, -1;
	// begin inline asm
	mov.b64 %fd41, {%r101,%r102};
	// end inline asm
	add.f64 	%fd44, %fd65, %fd41;
	shfl.sync.down.b32	%r135|%p48, %r146, 16, 31, -1;
	add.s32 	%r136, %r135, %r146;
	// begin inline asm
	mov.b64 {%r103,%r104}, %fd42;
	// end inline asm
	shfl.sync.down.b32	%r106|%p49, %r104, 8, 31, -1;
	shfl.sync.down.b32	%r105|%p50, %r103, 8, 31, -1;
	// begin inline asm
	mov.b64 %fd43, {%r105,%r106};
	// end inline asm
	add.f64 	%fd46, %fd42, %fd43;
	// begin inline asm
	mov.b64 {%r107,%r108}, %fd44;
	// end inline asm
	shfl.sync.down.b32	%r110|%p51, %r108, 8, 31, -1;
	shfl.sync.down.b32	%r109|%p52, %r107, 8, 31, -1;
	// begin inline asm
	mov.b64 %fd45, {%r109,%r110};
	// end inline asm
	add.f64 	%fd48, %fd44, %fd45;
	shfl.sync.down.b32	%r137|%p53, %r136, 8, 31, -1;
	add.s32 	%r138, %r137, %r136;
	// begin inline asm
	mov.b64 {%r111,%r112}, %fd46;
	// end inline asm
	shfl.sync.down.b32	%r114|%p54, %r112, 4, 31, -1;
	shfl.sync.down.b32	%r113|%p55, %r111, 4, 31, -1;
	// begin inline asm
	mov.b64 %fd47, {%r113,%r114};
	// end inline asm
	add.f64 	%fd50, %fd46, %fd47;
	// begin inline asm
	mov.b64 {%r115,%r116}, %fd48;
	// end inline asm
	shfl.sync.down.b32	%r118|%p56, %r116, 4, 31, -1;
	shfl.sync.down.b32	%r117|%p57, %r115, 4, 31, -1;
	// begin inline asm
	mov.b64 %fd49, {%r117,%r118};
	// end inline asm
	add.f64 	%fd52, %fd48, %fd49;
	shfl.sync.down.b32	%r139|%p58, %r138, 4, 31, -1;
	add.s32 	%r140, %r139, %r138;
	// begin inline asm
	mov.b64 {%r119,%r120}, %fd50;
	// end inline asm
	shfl.sync.down.b32	%r122|%p59, %r120, 2, 31, -1;
	shfl.sync.down.b32	%r121|%p60, %r119, 2, 31, -1;
	// begin inline asm
	mov.b64 %fd51, {%r121,%r122};
	// end inline asm
	add.f64 	%fd54, %fd50, %fd51;
	// begin inline asm
	mov.b64 {%r123,%r124}, %fd52;
	// end inline asm
	shfl.sync.down.b32	%r126|%p61, %r124, 2, 31, -1;
	shfl.sync.down.b32	%r125|%p62, %r123, 2, 31, -1;
	// begin inline asm
	mov.b64 %fd53, {%r125,%r126};
	// end inline asm
	add.f64 	%fd56, %fd52, %fd53;
	shfl.sync.down.b32	%r141|%p63, %r140, 2, 31, -1;
	add.s32 	%r142, %r141, %r140;
	// begin inline asm
	mov.b64 {%r127,%r128}, %fd54;
	// end inline asm
	shfl.sync.down.b32	%r130|%p64, %r128, 1, 31, -1;
	shfl.sync.down.b32	%r129|%p65, %r127, 1, 31, -1;
	// begin inline asm
	mov.b64 %fd55, {%r129,%r130};
	// end inline asm
	add.f64 	%fd11, %fd54, %fd55;
	// begin inline asm
	mov.b64 {%r131,%r132}, %fd56;
	// end inline asm
	shfl.sync.down.b32	%r134|%p66, %r132, 1, 31, -1;
	shfl.sync.down.b32	%r133|%p67, %r131, 1, 31, -1;
	// begin inline asm
	mov.b64 %fd57, {%r133,%r134};
	// end inline asm
	add.f64 	%fd12, %fd56, %fd57;
	shfl.sync.down.b32	%r143|%p68, %r142, 1, 31, -1;
	add.s32 	%r13, %r143, %r142;
	@%p43 bra 	$L__BB2_11;
	atom.global.add.f64 	%fd58, [%rd32], %fd11;
	atom.global.add.f64 	%fd59, [%rd31], %fd12;
	atom.global.add.u32 	%r144, [%rd30], %r13;
$L__BB2_11:
	ret;

}
.entry _ZN15astroaccelerate16GlobalStatisticsEPdiPiS0_S0_S1_(
	.param .u64 .ptr .align 1 _ZN15astroaccelerate16GlobalStatisticsEPdiPiS0_S0_S1__param_0,
	.param .u32 _ZN15astroaccelerate16GlobalStatisticsEPdiPiS0_S0_S1__param_1,
	.param .u64 .ptr .align 1 _ZN15astroaccelerate16GlobalStatisticsEPdiPiS0_S0_S1__param_2,
	.param .u64 .ptr .align 1 _ZN15astroaccelerate16GlobalStatisticsEPdiPiS0_S0_S1__param_3,
	.param .u64 .ptr .align 1 _ZN15astroaccelerate16GlobalStatisticsEPdiPiS0_S0_S1__param_4,
	.param .u64 .ptr .align 1 _ZN15astroaccelerate16GlobalStatisticsEPdiPiS0_S0_S1__param_5
)
{
	.reg .pred 	%p<65>;
	.reg .b32 	%r<138>;
	.reg .b64 	%rd<15>;
	.reg .b64 	%fd<65>;

	ld.param.u64 	%rd1, [_ZN15astroaccelerate16GlobalStatisticsEPdiPiS0_S0_S1__param_0];
	ld.param.u32 	%r13, [_ZN15astroaccelerate16GlobalStatisticsEPdiPiS0_S0_S1__param_1];
	ld.param.u64 	%rd2, [_ZN15astroaccelerate16GlobalStatisticsEPdiPiS0_S0_S1__param_2];
	ld.param.u64 	%rd3, [_ZN15astroaccelerate16GlobalStatisticsEPdiPiS0_S0_S1__param_3];
	ld.param.u64 	%rd4, [_ZN15astroaccelerate16GlobalStatisticsEPdiPiS0_S0_S1__param_4];
	ld.param.u64 	%rd5, [_ZN15astroaccelerate16GlobalStatisticsEPdiPiS0_S0_S1__param_5];
	mov.u32 	%r1, %tid.x;
	mov.u32 	%r2, %ntid.x;
	mov.u32 	%r15, %ctaid.x;
	mad.lo.s32 	%r3, %r2, %r15, %r1;
	and.b32  	%r4, %r1, 31;
	setp.ge.s32 	%p2, %r3, %r13;
	mov.b32 	%r136, 0;
	mov.f64 	%fd61, 0d0000000000000000;
	mov.f64 	%fd62, 0d0000000000000000;
	@%p2 bra 	$L__BB3_3;
	cvta.to.global.u64 	%rd6, %rd2;
	mul.wide.s32 	%rd7, %r3, 4;
	add.s64 	%rd8, %rd6, %rd7;
	ld.global.u32 	%r17, [%rd8];
	setp.eq.s32 	%p3, %r17, 0;
	@%p3 bra 	$L__BB3_3;
	cvta.to.global.u64 	%rd9, %rd1;
	mul.wide.s32 	%rd10, %r3, 8;
	add.s64 	%rd11, %rd9, %rd10;
	ld.global.f64 	%fd15, [%rd11];
	add.f64 	%fd61, %fd15, 0d0000000000000000;
	mul.f64 	%fd62, %fd15, %fd15;
	mov.b32 	%r136, 1;
$L__BB3_3:
	setp.ge.s32 	%p4, %r3, %r13;
	bar.sync 	0;
	// begin inline asm
	mov.b64 {%r19,%r20}, %fd61;
	// end inline asm
	shfl.sync.down.b32	%r22|%p5, %r20, 16, 31, -1;
	shfl.sync.down.b32	%r21|%p6, %r19, 16, 31, -1;
	// begin inline asm
	mov.b64 %fd17, {%r21,%r22};
	// end inline asm
	add.f64 	%fd20, %fd61, %fd17;
	// begin inline asm
	mov.b64 {%r23,%r24}, %fd62;
	// end inline asm
	shfl.sync.down.b32	%r26|%p7, %r24, 16, 31, -1;
	shfl.sync.down.b32	%r25|%p8, %r23, 16, 31, -1;
	// begin inline asm
	mov.b64 %fd19, {%r25,%r26};
	// end inline asm
	add.f64 	%fd22, %fd62, %fd19;
	shfl.sync.down.b32	%r59|%p9, %r136, 16, 31, -1;
	add.s32 	%r60, %r59, %r136;
	// begin inline asm
	mov.b64 {%r27,%r28}, %fd20;
	// end inline asm
	shfl.sync.down.b32	%r30|%p10, %r28, 8, 31, -1;
	shfl.sync.down.b32	%r29|%p11, %r27, 8, 31, -1;
	// begin inline asm
	mov.b64 %fd21, {%r29,%r30};
	// end inline asm
	add.f64 	%fd24, %fd20, %fd21;
	// begin inline asm
	mov.b64 {%r31,%r32}, %fd22;
	// end inline asm
	shfl.sync.down.b32	%r34|%p12, %r32, 8, 31, -1;
	shfl.sync.down.b32	%r33|%p13, %r31, 8, 31, -1;
	// begin inline asm
	mov.b64 %fd23, {%r33,%r34};
	// end inline asm
	add.f64 	%fd26, %fd22, %fd23;
	shfl.sync.down.b32	%r61|%p14, %r60, 8, 31, -1;
	add.s32 	%r62, %r61, %r60;
	// begin inline asm
	mov.b64 {%r35,%r36}, %fd24;
	// end inline asm
	shfl.sync.down.b32	%r38|%p15, %r36, 4, 31, -1;
	shfl.sync.down.b32	%r37|%p16, %r35, 4, 31, -1;
	// begin inline asm
	mov.b64 %fd25, {%r37,%r38};
	// end inline asm
	add.f64 	%fd28, %fd24, %fd25;
	// begin inline asm
	mov.b64 {%r39,%r40}, %fd26;
	// end inline asm
	shfl.sync.down.b32	%r42|%p17, %r40, 4, 31, -1;
	shfl.sync.down.b32	%r41|%p18, %r39, 4, 31, -1;
	// begin inline asm
	mov.b64 %fd27, {%r41,%r42};
	// end inline asm
	add.f64 	%fd30, %fd26, %fd27;
	shfl.sync.down.b32	%r63|%p19, %r62, 4, 31, -1;
	add.s32 	%r64, %r63, %r62;
	// begin inline asm
	mov.b64 {%r43,%r44}, %fd28;
	// end inline asm
	shfl.sync.down.b32	%r46|%p20, %r44, 2, 31, -1;
	shfl.sync.down.b32	%r45|%p21, %r43, 2, 31, -1;
	// begin inline asm
	mov.b64 %fd29, {%r45,%r46};
	// end inline asm
	add.f64 	%fd32, %fd28, %fd29;
	// begin inline asm
	mov.b64 {%r47,%r48}, %fd30;
	// end inline asm
	shfl.sync.down.b32	%r50|%p22, %r48, 2, 31, -1;
	shfl.sync.down.b32	%r49|%p23, %r47, 2, 31, -1;
	// begin inline asm
	mov.b64 %fd31, {%r49,%r50};
	// end inline asm
	add.f64 	%fd34, %fd30, %fd31;
	shfl.sync.down.b32	%r65|%p24, %r64, 2, 31, -1;
	add.s32 	%r66, %r65, %r64;
	// begin inline asm
	mov.b64 {%r51,%r52}, %fd32;
	// end inline asm
	shfl.sync.down.b32	%r54|%p25, %r52, 1, 31, -1;
	shfl.sync.down.b32	%r53|%p26, %r51, 1, 31, -1;
	// begin inline asm
	mov.b64 %fd33, {%r53,%r54};
	// end inline asm
	add.f64 	%fd5, %fd32, %fd33;
	// begin inline asm
	mov.b64 {%r55,%r56}, %fd34;
	// end inline asm
	shfl.sync.down.b32	%r58|%p27, %r56, 1, 31, -1;
	shfl.sync.down.b32	%r57|%p28, %r55, 1, 31, -1;
	// begin inline asm
	mov.b64 %fd35, {%r57,%r58};
	// end inline asm
	add.f64 	%fd6, %fd34, %fd35;
	shfl.sync.down.b32	%r67|%p29, %r66, 1, 31, -1;
	add.s32 	%r6, %r67, %r66;
	add.s32 	%r68, %r2, 31;
	shr.u32 	%r7, %r68, 5;
	shl.b32 	%r69, %r7, 3;
	mov.u32 	%r70, _ZN15astroaccelerate2wsE;
	add.s32 	%r8, %r70, %r69;
	add.s32 	%r9, %r8, %r69;
	setp.ne.s32 	%p30, %r4, 0;
	or.pred  	%p31, %p30, %p4;
	@%p31 bra 	$L__BB3_5;
	shr.u32 	%r71, %r1, 5;
	shl.b32 	%r72, %r71, 3;
	add.s32 	%r74, %r70, %r72;
	st.shared.f64 	[%r74], %fd5;
	add.s32 	%r75, %r8, %r72;
	st.shared.f64 	[%r75], %fd6;
	shl.b32 	%r76, %r71, 2;
	add.s32 	%r77, %r9, %r76;
	st.shared.u32 	[%r77], %r6;
$L__BB3_5:
	setp.lt.s32 	%p32, %r3, %r13;
	bar.sync 	0;
	setp.lt.u32 	%p33, %r1, 32;
	and.pred  	%p1, %p32, %p33;
	not.pred 	%p34, %p1;
	setp.ge.u32 	%p35, %r4, %r7;
	mov.b32 	%r137, 0;
	mov.f64 	%fd63, 0d0000000000000000;
	or.pred  	%p36, %p35, %p34;
	mov.f64 	%fd64, %fd63;
	@%p36 bra 	$L__BB3_7;
	shl.b32 	%r80, %r4, 3;
	add.s32 	%r82, %r70, %r80;
	ld.shared.f64 	%fd63, [%r82];
	add.s32 	%r83, %r8, %r80;
	ld.shared.f64 	%fd64, [%r83];
	shl.b32 	%r84, %r4, 2;
	add.s32 	%r85, %r9, %r84;
	ld.shared.u32 	%r137, [%r85];
$L__BB3_7:
	setp.ne.s32 	%p37, %r4, 0;
	// begin inline asm
	mov.b64 {%r86,%r87}, %fd63;
	// end inline asm
	shfl.sync.down.b32	%r89|%p38, %r87, 16, 31, -1;
	shfl.sync.down.b32	%r88|%p39, %r86, 16, 31, -1;
	// begin inline asm
	mov.b64 %fd38, {%r88,%r89};
	// end inline asm
	add.f64 	%fd41, %fd63, %fd38;
	// begin inline asm
	mov.b64 {%r90,%r91}, %fd64;
	// end inline asm
	shfl.sync.down.b32	%r93|%p40, %r91, 16, 31, -1;
	shfl.sync.down.b32	%r92|%p41, %r90, 16, 31, -1;
	// begin inline asm
	mov.b64 %fd40, {%r92,%r93};
	// end inline asm
	add.f64 	%fd43, %fd64, %fd40;
	shfl.sync.down.b32	%r126|%p42, %r137, 16, 31, -1;
	add.s32 	%r127, %r126, %r137;
	// begin inline asm
	mov.b64 {%r94,%r95}, %fd41;
	// end inline asm
	shfl.sync.down.b32	%r97|%p43, %r95, 8, 31, -1;
	shfl.sync.down.b32	%r96|%p44, %r94, 8, 31, -1;
	// begin inline asm
	mov.b64 %fd42, {%r96,%r97};
	// end inline asm
	add.f64 	%fd45, %fd41, %fd42;
	// begin inline asm
	mov.b64 {%r98,%r99}, %fd43;
	// end inline asm
	shfl.sync.down.b32	%r101|%p45, %r99, 8, 31, -1;
	shfl.sync.down.b32	%r100|%p46, %r98, 8, 31, -1;
	// begin inline asm
	mov.b64 %fd44, {%r100,%r101};
	// end inline asm
	add.f64 	%fd47, %fd43, %fd44;
	shfl.sync.down.b32	%r128|%p47, %r127, 8, 31, -1;
	add.s32 	%r129, %r128, %r127;
	// begin inline asm
	mov.b64 {%r102,%r103}, %fd45;
	// end inline asm
	shfl.sync.down.b32	%r105|%p48, %r103, 4, 31, -1;
	shfl.sync.down.b32	%r104|%p49, %r102, 4, 31, -1;
	// begin inline asm
	mov.b64 %fd46, {%r104,%r105};
	// end inline asm
	add.f64 	%fd49, %fd45, %fd46;
	// begin inline asm
	mov.b64 {%r106,%r107}, %fd47;
	// end inline asm
	shfl.sync.down.b32	%r109|%p50, %r107, 4, 31, -1;
	shfl.sync.down.b32	%r108|%p51, %r106, 4, 31, -1;
	// begin inline asm
	mov.b64 %fd48, {%r108,%r109};
	// end inline asm
	add.f64 	%fd51, %fd47, %fd48;
	shfl.sync.down.b32	%r130|%p52, %r129, 4, 31, -1;
	add.s32 	%r131, %r130, %r129;
	// begin inline asm
	mov.b64 {%r110,%r111}, %fd49;
	// end inline asm
	shfl.sync.down.b32	%r113|%p53, %r111, 2, 31, -1;
	shfl.sync.down.b32	%r112|%p54, %r110, 2, 31, -1;
	// begin inline asm
	mov.b64 %fd50, {%r112,%r113};
	// end inline asm
	add.f64 	%fd53, %fd49, %fd50;
	// begin inline asm
	mov.b64 {%r114,%r115}, %fd51;
	// end inline asm
	shfl.sync.down.b32	%r117|%p55, %r115, 2, 31, -1;
	shfl.sync.down.b32	%r116|%p56, %r114, 2, 31, -1;
	// begin inline asm
	mov.b64 %fd52, {%r116,%r117};
	// end inline asm
	add.f64 	%fd55, %fd51, %fd52;
	shfl.sync.down.b32	%r132|%p57, %r131, 2, 31, -1;
	add.s32 	%r133, %r132, %r131;
	// begin inline asm
	mov.b64 {%r118,%r119}, %fd53;
	// end inline asm
	shfl.sync.down.b32	%r121|%p58, %r119, 1, 31, -1;
	shfl.sync.down.b32	%r120|%p59, %r118, 1, 31, -1;
	// begin inline asm
	mov.b64 %fd54, {%r120,%r121};
	// end inline asm
	add.f64 	%fd11, %fd53, %fd54;
	// begin inline asm
	mov.b64 {%r122,%r123}, %fd55;
	// end inline asm
	shfl.sync.down.b32	%r125|%p60, %r123, 1, 31, -1;
	shfl.sync.down.b32	%r124|%p61, %r122, 1, 31, -1;
	// begin inline asm
	mov.b64 %fd56, {%r124,%r125};
	// end inline asm
	add.f64 	%fd12, %fd55, %fd56;
	shfl.sync.down.b32	%r134|%p62, %r133, 1, 31, -1;
	add.s32 	%r12, %r134, %r133;
	or.pred  	%p64, %p37, %p34;
	@%p64 bra 	$L__BB3_9;
	cvta.to.global.u64 	%rd12, %rd3;
	atom.global.add.f64 	%fd57, [%rd12], %fd11;
	cvta.to.global.u64 	%rd13, %rd4;
	atom.global.add.f64 	%fd58, [%rd13], %fd12;
	cvta.to.global.u64 	%rd14, %rd5;
	atom.global.add.u32 	%r135, [%rd14], %r12;
$L__BB3_9:
	ret;

}
.entry _ZN15astroaccelerate4CalcEPdS0_Pii(
	.param .u64 .ptr .align 1 _ZN15astroaccelerate4CalcEPdS0_Pii_param_0,
	.param .u64 .ptr .align 1 _ZN15astroaccelerate4CalcEPdS0_Pii_param_1,
	.param .u64 .ptr .align 1 _ZN15astroaccelerate4CalcEPdS0_Pii_param_2,
	.param .u32 _ZN15astroaccelerate4CalcEPdS0_Pii_param_3
)
{
	.reg .pred 	%p<3>;
	.reg .b32 	%r<8>;
	.reg .b64 	%rd<12>;
	.reg .b64 	%fd<10>;

	ld.param.u64 	%rd2, [_ZN15astroaccelerate4CalcEPdS0_Pii_param_0];
	ld.param.u64 	%rd3, [_ZN15astroaccelerate4CalcEPdS0_Pii_param_1];
	ld.param.u64 	%rd4, [_ZN15astroaccelerate4CalcEPdS0_Pii_param_2];
	ld.param.u32 	%r3, [_ZN15astroaccelerate4CalcEPdS0_Pii_param_3];
	mov.u32 	%r4, %tid.x;
	mov.u32 	%r5, %ntid.x;
	mov.u32 	%r6, %ctaid.x;
	mad.lo.s32 	%r1, %r5, %r6, %r4;
	setp.ge.s32 	%p1, %r1, %r3;
	@%p1 bra 	$L__BB4_3;
	cvta.to.global.u64 	%rd5, %rd4;
	mul.wide.s32 	%rd6, %r1, 4;
	add.s64 	%rd1, %rd5, %rd6;
	ld.global.u32 	%r2, [%rd1];
	setp.eq.s32 	%p2, %r2, 0;
	@%p2 bra 	$L__BB4_3;
	cvta.to.global.u64 	%rd7, %rd2;
	mul.wide.s32 	%rd8, %r1, 8;
	add.s64 	%rd9, %rd7, %rd8;
	ld.global.f64 	%fd1, [%rd9];
	cvt.rn.f64.s32 	%fd2, %r2;
	div.rn.f64 	%fd3, %fd1, %fd2;
	st.global.f64 	[%rd9], %fd3;
	cvta.to.global.u64 	%rd10, %rd3;
	add.s64 	%rd11, %rd10, %rd8;
	ld.global.f64 	%fd4, [%rd11];
	ld.global.u32 	%r7, [%rd1];
	cvt.rn.f64.s32 	%fd5, %r7;
	div.rn.f64 	%fd6, %fd4, %fd5;
	mul.f64 	%fd7, %fd3, %fd3;
	sub.f64 	%fd8, %fd6, %fd7;
	sqrt.rn.f64 	%fd9, %fd8;
	st.global.f64 	[%rd11], %fd9;
$L__BB4_3:
	ret;

}
.entry _ZN15astroaccelerate9SigmaClipEPfiiPiS1_PdS2_S1_fiii(
	.param .u64 .ptr .align 1 _ZN15astroaccelerate9SigmaClipEPfiiPiS1_PdS2_S1_fiii_param_0,
	.param .u32 _ZN15astroaccelerate9SigmaClipEPfiiPiS1_PdS2_S1_fiii_param_1,
	.param .u32 _ZN15astroaccelerate9SigmaClipEPfiiPiS1_PdS2_S1_fiii_param_2,
	.param .u64 .ptr .align 1 _ZN15astroaccelerate9SigmaClipEPfiiPiS1_PdS2_S1_fiii_param_3,
	.param .u64 .ptr .align 1 _ZN15astroaccelerate9SigmaClipEPfiiPiS1_PdS2_S1_fiii_param_4,
	.param .u64 .ptr .align 1 _ZN15astroaccelerate9SigmaClipEPfiiPiS1_PdS2_S1_fiii_param_5,
	.param .u64 .ptr .align 1 _ZN15astroaccelerate9SigmaClipEPfiiPiS1_PdS2_S1_fiii_param_6,
	.param .u64 .ptr .align 1 _ZN15astroaccelerate9SigmaClipEPfiiPiS1_PdS2_S1_fiii_param_7,
	.param .f32 _ZN15astroaccelerate9SigmaClipEPfiiPiS1_PdS2_S1_fiii_param_8,
	.param .u32 _ZN15astroaccelerate9SigmaClipEPfiiPiS1_PdS2_S1_fiii_param_9,
	.param .u32 _ZN15astroaccelerate9SigmaClipEPfiiPiS1_PdS2_S1_fiii_param_10,
	.param .u32 _ZN15astroaccelerate9SigmaClipEPfiiPiS1_PdS2_S1_fiii_param_11
)
{
	.reg .pred 	%p<14>;
	.reg .b32 	%r<17>;
	.reg .b32 	%f<5>;
	.reg .b64 	%rd<38>;
	.reg .b64 	%fd<6>;

	ld.param.u64 	%rd17, [_ZN15astroaccelerate9SigmaClipEPfiiPiS1_PdS2_S1_fiii_param_0];
	ld.param.u32 	%r5, [_ZN15astroaccelerate9SigmaClipEPfiiPiS1_PdS2_S1_fiii_param_1];
	ld.param.u32 	%r3, [_ZN15astroaccelerate9SigmaClipEPfiiPiS1_PdS2_S1_fiii_param_2];
	ld.param.u64 	%rd18, [_ZN15astroaccelerate9SigmaClipEPfiiPiS1_PdS2_S1_fiii_param_3];
	ld.param.u64 	%rd19, [_ZN15astroaccelerate9SigmaClipEPfiiPiS1_PdS2_S1_fiii_param_4];
	ld.param.u64 	%rd20, [_ZN15astroaccelerate9SigmaClipEPfiiPiS1_PdS2_S1_fiii_param_5];
	ld.param.u64 	%rd21, [_ZN15astroaccelerate9SigmaClipEPfiiPiS1_PdS2_S1_fiii_param_6];
	ld.param.u64 	%rd16, [_ZN15astroaccelerate9SigmaClipEPfiiPiS1_PdS2_S1_fiii_param_7];
	ld.param.f32 	%f2, [_ZN15astroaccelerate9SigmaClipEPfiiPiS1_PdS2_S1_fiii_param_8];
	ld.param.u32 	%r4, [_ZN15astroaccelerate9SigmaClipEPfiiPiS1_PdS2_S1_fiii_param_10];
	ld.param.u32 	%r7, [_ZN15astroaccelerate9SigmaClipEPfiiPiS1_PdS2_S1_fiii_param_11];
	cvta.to.global.u64 	%rd34, %rd19;
	cvta.to.global.u64 	%rd35, %rd18;
	cvta.to.global.u64 	%rd37, %rd17;
	cvta.to.global.u64 	%rd36, %rd21;
	cvta.to.global.u64 	%rd33, %rd20;
	mov.u32 	%r8, %tid.x;
	mov.u32 	%r9, %ntid.x;
	mov.u32 	%r10, %ctaid.x;
	mad.lo.s32 	%r1, %r9, %r10, %r8;
	mov.u32 	%r11, %ctaid.y;
	mov.u32 	%r12, %ntid.y;
	mad.lo.s32 	%r13, %r11, %r12, %r7;
	setp.ge.s32 	%p3, %r1, %r3;
	setp.ge.s32 	%p4, %r13, %r5;
	mov.pred 	%p13, 0;
	or.pred  	%p5, %p3, %p4;
	@%p5 bra 	$L__BB5_3;
	cvta.to.global.u64 	%rd22, %rd16;
	mul.wide.s32 	%rd23, %r13, 4;
	add.s64 	%rd24, %rd22, %rd23;
	ld.global.u32 	%r14, [%rd24];
	setp.ne.s32 	%p7, %r14, 0;
	@%p7 bra 	$L__BB5_3;
	mul.wide.s32 	%rd25, %r13, %r3;
	shl.b64 	%rd26, %rd25, 2;
	add.s64 	%rd37, %rd37, %rd26;
	add.s64 	%rd35, %rd35, %rd23;
	add.s64 	%rd34, %rd34, %rd26;
	mul.wide.s32 	%rd28, %r13, 8;
	add.s64 	%rd33, %rd33, %rd28;
	add.s64 	%rd36, %rd36, %rd28;
	mov.pred 	%p13, -1;
$L__BB5_3:
	bar.sync 	0;
	not.pred 	%p9, %p13;
	@%p9 bra 	$L__BB5_7;
	ld.global.f64 	%fd1, [%rd33];
	ld.global.f64 	%fd2, [%rd36];
	mul.wide.s32 	%rd29, %r1, 4;
	add.s64 	%rd30, %rd37, %rd29;
	ld.global.f32 	%f3, [%rd30];
	cvt.f64.f32 	%fd3, %f3;
	sub.f64 	%fd4, %fd3, %fd1;
	div.rn.f64 	%fd5, %fd4, %fd2;
	cvt.rn.f32.f64 	%f1, %fd5;
	setp.ne.s32 	%p10, %r4, 0;
	@%p10 bra 	$L__BB5_6;
	ld.global.u32 	%r15, [%rd35];
	setp.eq.s32 	%p11, %r15, 0;
	@%p11 bra 	$L__BB5_7;
$L__BB5_6:
	abs.f32 	%f4, %f1;
	setp.lt.f32 	%p12, %f4, %f2;
	selp.u32 	%r16, 1, 0, %p12;
	add.s64 	%rd32, %rd34, %rd29;
	st.global.u32 	[%rd32], %r16;
$L__BB5_7:
	ret;

}
.entry _ZN15astroaccelerate11TerminationEPdS0_S0_S0_PiS1_S1_ii(
	.param .u64 .ptr .align 1 _ZN15astroaccelerate11TerminationEPdS0_S0_S0_PiS1_S1_ii_param_0,
	.param .u64 .ptr .align 1 _ZN15astroaccelerate11TerminationEPdS0_S0_S0_PiS1_S1_ii_param_1,
	.param .u64 .ptr .align 1 _ZN15astroaccelerate11TerminationEPdS0_S0_S0_PiS1_S1_ii_param_2,
	.param .u64 .ptr .align 1 _ZN15astroaccelerate11TerminationEPdS0_S0_S0_PiS1_S1_ii_param_3,
	.param .u64 .ptr .align 1 _ZN15astroaccelerate11TerminationEPdS0_S0_S0_PiS1_S1_ii_param_4,
	.param .u64 .ptr .align 1 _ZN15astroaccelerate11TerminationEPdS0_S0_S0_PiS1_S1_ii_param_5,
	.param .u64 .ptr .align 1 _ZN15astroaccelerate11TerminationEPdS0_S0_S0_PiS1_S1_ii_param_6,
	.param .u32 _ZN15astroaccelerate11TerminationEPdS0_S0_S0_PiS1_S1_ii_param_7,
	.param .u32 _ZN15astroaccelerate11TerminationEPdS0_S0_S0_PiS1_S1_ii_param_8
)
{
	.local .align 8 .b8 	__local_depot6[24];
	.reg .b64 	%SP;
	.reg .b64 	%SPL;
	.reg .pred 	%p<14>;
	.reg .b16 	%rs<8>;
	.reg .b32 	%r<16>;
	.reg .b64 	%rd<30>;
	.reg .b64 	%fd<12>;

	mov.u64 	%SPL, __local_depot6;
	cvta.local.u64 	%SP, %SPL;
	ld.param.u64 	%rd7, [_ZN15astroaccelerate11TerminationEPdS0_S0_S0_PiS1_S1_ii_param_0];
	ld.param.u64 	%rd8, [_ZN15astroaccelerate11TerminationEPdS0_S0_S0_PiS1_S1_ii_param_1];
	ld.param.u64 	%rd9, [_ZN15astroaccelerate11TerminationEPdS0_S0_S0_PiS1_S1_ii_param_2];
	ld.param.u64 	%rd10, [_ZN15astroaccelerate11TerminationEPdS0_S0_S0_PiS1_S1_ii_param_3];
	ld.param.u64 	%rd11, [_ZN15astroaccelerate11TerminationEPdS0_S0_S0_PiS1_S1_ii_param_4];
	ld.param.u64 	%rd12, [_ZN15astroaccelerate11TerminationEPdS0_S0_S0_PiS1_S1_ii_param_5];
	ld.param.u64 	%rd13, [_ZN15astroaccelerate11TerminationEPdS0_S0_S0_PiS1_S1_ii_param_6];
	ld.param.u32 	%r3, [_ZN15astroaccelerate11TerminationEPdS0_S0_S0_PiS1_S1_ii_param_7];
	ld.param.u32 	%r2, [_ZN15astroaccelerate11TerminationEPdS0_S0_S0_PiS1_S1_ii_param_8];
	mov.u32 	%r4, %tid.x;
	mov.u32 	%r5, %ntid.x;
	mov.u32 	%r6, %ctaid.x;
	mad.lo.s32 	%r1, %r5, %r6, %r4;
	setp.ge.s32 	%p3, %r1, %r3;
	@%p3 bra 	$L__BB6_12;
	cvta.to.global.u64 	%rd14, %rd13;
	mul.wide.s32 	%rd15, %r1, 4;
	add.s64 	%rd1, %rd14, %rd15;
	ld.global.u32 	%r7, [%rd1];
	setp.ne.s32 	%p4, %r7, 0;
	@%p4 bra 	$L__BB6_12;
	cvta.to.global.u64 	%rd16, %rd12;
	add.s64 	%rd18, %rd16, %rd15;
	ld.global.u32 	%r8, [%rd18];
	setp.ne.s32 	%p5, %r8, 0;
	cvta.to.global.u64 	%rd19, %rd11;
	add.s64 	%rd2, %rd19, %rd15;
	mov.b16 	%rs7, 1;
	@%p5 bra 	$L__BB6_4;
	mov.b32 	%r9, 1;
	st.global.u32 	[%rd1], %r9;
	mov.b32 	%r10, 0;
	st.global.u32 	[%rd2], %r10;
	mov.b16 	%rs7, 0;
$L__BB6_4:
	cvta.to.global.u64 	%rd20, %rd7;
	mul.wide.s32 	%rd21, %r1, 8;
	add.s64 	%rd3, %rd20, %rd21;
	ld.global.f64 	%fd1, [%rd3];
	cvta.to.global.u64 	%rd22, %rd8;
	add.s64 	%rd4, %rd22, %rd21;
	ld.global.f64 	%fd2, [%rd4];
	mul.f64 	%fd3, %fd2, 0d412E848000000000;
	setp.geu.f64 	%p6, %fd3, 0d3FB999999999999A;
	@%p6 bra 	$L__BB6_6;
	add.u64 	%rd23, %SP, 0;
	add.u64 	%rd24, %SPL, 0;
	st.local.v2.u32 	[%rd24], {%r1, %r2};
	st.local.f64 	[%rd24+8], %fd1;
	st.local.f64 	[%rd24+16], %fd2;
	mov.u64 	%rd25, $str;
	cvta.global.u64 	%rd26, %rd25;
	{ // callseq 0, 0
	.param .b64 param0;
	st.param.b64 	[param0], %rd26;
	.param .b64 param1;
	st.param.b64 	[param1], %rd23;
	.param .b32 retval0;
	call.uni (retval0), 
	vprintf, 
	(
	param0, 
	param1
	);
	ld.param.b32 	%r11, [retval0];
	} // callseq 0
	mov.b32 	%r13, 0;
	st.global.u32 	[%rd2], %r13;
	mov.b32 	%r14, 1;
	st.global.u32 	[%rd1], %r14;
	mov.b16 	%rs7, 0;
$L__BB6_6:
	cvta.to.global.u64 	%rd27, %rd9;
	add.s64 	%rd5, %rd27, %rd21;
	ld.global.f64 	%fd4, [%rd5];
	cvta.to.global.u64 	%rd29, %rd10;
	add.s64 	%rd6, %rd29, %rd21;
	sub.f64 	%fd5, %fd1, %fd4;
	abs.f64 	%fd6, %fd5;
	setp.geu.f64 	%p8, %fd6, 0d3F50624DD2F1A9FC;
	mov.pred 	%p13, 0;
	@%p8 bra 	$L__BB6_8;
	ld.global.f64 	%fd7, [%rd6];
	sub.f64 	%fd8, %fd2, %fd7;
	abs.f64 	%fd9, %fd8;
	setp.lt.f64 	%p13, %fd9, 0d3F1A36E2EB1C432D;
$L__BB6_8:
	setp.lt.s32 	%p9, %r2, 2;
	not.pred 	%p10, %p13;
	or.pred  	%p11, %p9, %p10;
	@%p11 bra 	$L__BB6_10;
	mov.b32 	%r15, 1;
	st.global.u32 	[%rd1], %r15;
$L__BB6_10:
	setp.eq.s16 	%p12, %rs7, 0;
	@%p12 bra 	$L__BB6_12;
	ld.global.f64 	%fd10, [%rd3];
	st.global.f64 	[%rd5], %fd10;
	ld.global.f64 	%fd11, [%rd4];
	st.global.f64 	[%rd6], %fd11;
$L__BB6_12:
	ret;

}
.entry _ZN15astroaccelerate12LocalReplaceEPfiiS0_PdS1_PiyP24curandStatePhilox4_32_10i(
	.param .u64 .ptr .align 1 _ZN15astroaccelerate12LocalReplaceEPfiiS0_PdS1_PiyP24curandStatePhilox4_32_10i_param_0,
	.param .u32 _ZN15astroaccelerate12LocalReplaceEPfiiS0_PdS1_PiyP24curandStatePhilox4_32_10i_param_1,
	.param .u32 _ZN15astroaccelerate12LocalReplaceEPfiiS0_PdS1_PiyP24curandStatePhilox4_32_10i_param_2,
	.param .u64 .ptr .align 1 _ZN15astroaccelerate12LocalReplaceEPfiiS0_PdS1_PiyP24curandStatePhilox4_32_10i_param_3,
	.param .u64 .ptr .align 1 _ZN15astroaccelerate12LocalReplaceEPfiiS0_PdS1_PiyP24curandStatePhilox4_32_10i_param_4,
	.param .u64 .ptr .align 1 _ZN15astroaccelerate12LocalReplaceEPfiiS0_PdS1_PiyP24curandStatePhilox4_32_10i_param_5,
	.param .u64 .ptr .align 1 _ZN15astroaccelerate12LocalReplaceEPfiiS0_PdS1_PiyP24curandStatePhilox4_32_10i_param_6,
	.param .u64 _ZN15astroaccelerate12LocalReplaceEPfiiS0_PdS1_PiyP24curandStatePhilox4_32_10i_param_7,
	.param .u64 .ptr .align 1 _ZN15astroaccelerate12LocalReplaceEPfiiS0_PdS1_PiyP24curandStatePhilox4_32_10i_param_8,
	.param .u32 _ZN15astroaccelerate12LocalReplaceEPfiiS0_PdS1_PiyP24curandStatePhilox4_32_10i_param_9
)
{
	.reg .pred 	%p<12>;
	.reg .b32 	%r<143>;
	.reg .b32 	%f<8>;
	.reg .b64 	%rd<32>;
	.reg .b64 	%fd<6>;

	ld.param.u64 	%rd7, [_ZN15astroaccelerate12LocalReplaceEPfiiS0_PdS1_PiyP24curandStatePhilox4_32_10i_param_0];
	ld.param.u32 	%r14, [_ZN15astroaccelerate12LocalReplaceEPfiiS0_PdS1_PiyP24curandStatePhilox4_32_10i_param_1];
	ld.param.u32 	%r13, [_ZN15astroaccelerate12LocalReplaceEPfiiS0_PdS1_PiyP24curandStatePhilox4_32_10i_param_2];
	ld.param.u64 	%rd8, [_ZN15astroaccelerate12LocalReplaceEPfiiS0_PdS1_PiyP24curandStatePhilox4_32_10i_param_3];
	ld.param.u64 	%rd9, [_ZN15astroaccelerate12LocalReplaceEPfiiS0_PdS1_PiyP24curandStatePhilox4_32_10i_param_4];
	ld.param.u64 	%rd10, [_ZN15astroaccelerate12LocalReplaceEPfiiS0_PdS1_PiyP24curandStatePhilox4_32_10i_param_5];
	ld.param.u64 	%rd11, [_ZN15astroaccelerate12LocalReplaceEPfiiS0_PdS1_PiyP24curandStatePhilox4_32_10i_param_6];
	ld.param.u64 	%rd12, [_ZN15astroaccelerate12LocalReplaceEPfiiS0_PdS1_PiyP24curandStatePhilox4_32_10i_param_8];
	ld.param.u32 	%r16, [_ZN15astroaccelerate12LocalReplaceEPfiiS0_PdS1_PiyP24curandStatePhilox4_32_10i_param_9];
	mov.u32 	%r17, %tid.x;
	mov.u32 	%r18, %ntid.x;
	mov.u32 	%r19, %ctaid.x;
	mad.lo.s32 	%r1, %r18, %r19, %r17;
	mov.u32 	%r20, %ctaid.y;
	mov.u32 	%r21, %ntid.y;
	mad.lo.s32 	%r22, %r20, %r21, %r16;
	setp.ge.s32 	%p1, %r1, %r13;
	setp.ge.s32 	%p2, %r22, %r14;
	or.pred  	%p3, %p1, %p2;
	@%p3 bra 	$L__BB7_18;
	cvta.to.global.u64 	%rd13, %rd11;
	cvta.to.global.u64 	%rd14, %rd7;
	cvta.to.global.u64 	%rd1, %rd9;
	cvta.to.global.u64 	%rd2, %rd10;
	cvt.s64.s32 	%rd3, %r22;
	mul.wide.s32 	%rd15, %r22, %r13;
	shl.b64 	%rd16, %rd15, 2;
	add.s64 	%rd4, %rd14, %rd16;
	mul.wide.s32 	%rd17, %r22, 4;
	add.s64 	%rd18, %rd13, %rd17;
	ld.global.u32 	%r23, [%rd18];
	setp.eq.s32 	%p4, %r23, 0;
	@%p4 bra 	$L__BB7_3;
	mul.wide.s32 	%rd19, %r1, 4;
	add.s64 	%rd20, %rd4, %rd19;
	ld.global.f32 	%f1, [%rd20];
	cvt.f64.f32 	%fd1, %f1;
	shl.b64 	%rd21, %rd3, 3;
	add.s64 	%rd22, %rd1, %rd21;
	ld.global.f64 	%fd2, [%rd22];
	sub.f64 	%fd3, %fd1, %fd2;
	add.s64 	%rd23, %rd2, %rd21;
	ld.global.f64 	%fd4, [%rd23];
	div.rn.f64 	%fd5, %fd3, %fd4;
	cvt.rn.f32.f64 	%f2, %fd5;
	st.global.f32 	[%rd20], %f2;
	bra.uni 	$L__BB7_18;
$L__BB7_3:
	cvt.s64.s32 	%rd5, %r1;
	add.s64 	%rd24, %rd3, %rd5;
	cvta.to.global.u64 	%rd25, %rd12;
	shl.b64 	%rd26, %rd24, 6;
	add.s64 	%rd6, %rd25, %rd26;
	ld.global.u32 	%r24, [%rd6+40];
	add.s32 	%r3, %r24, 1;
	st.global.u32 	[%rd6+40], %r3;
	setp.eq.s32 	%p5, %r24, 1;
	@%p5 bra 	$L__BB7_7;
	setp.eq.s32 	%p6, %r24, 2;
	@%p6 bra 	$L__BB7_8;
	setp.eq.s32 	%p7, %r24, 3;
	@%p7 bra 	$L__BB7_9;
	ld.global.u32 	%r141, [%rd6+16];
	bra.uni 	$L__BB7_10;
$L__BB7_7:
	ld.global.u32 	%r141, [%rd6+20];
	bra.uni 	$L__BB7_10;
$L__BB7_8:
	ld.global.u32 	%r141, [%rd6+24];
	bra.uni 	$L__BB7_10;
$L__BB7_9:
	ld.global.u32 	%r141, [%rd6+28];
$L__BB7_10:
	setp.ne.s32 	%p8, %r3, 4;
	@%p8 bra 	$L__BB7_17;
	ld.global.u32 	%r25, [%rd6];
	add.s32 	%r9, %r25, 1;
	setp.eq.s32 	%p9, %r9, 0;
	st.global.u32 	[%rd6], %r9;
	@%p9 bra 	$L__BB7_13;
	ld.global.u32 	%r142, [%rd6+4];
	bra.uni 	$L__BB7_16;
$L__BB7_13:
	ld.global.u32 	%r26, [%rd6+4];
	add.s32 	%r142, %r26, 1;
	setp.ne.s32 	%p10, %r142, 0;
	st.global.u32 	[%rd6+4], %r142;
	@%p10 bra 	$L__BB7_16;
	ld.global.u32 	%r28, [%rd6+8];
	add.s32 	%r29, %r28, 1;
	setp.ne.s32 	%p11, %r29, 0;
	st.global.u32 	[%rd6+8], %r29;
	mov.b32 	%r142, 0;
	@%p11 bra 	$L__BB7_16;
	ld.global.u32 	%r31, [%rd6+12];
	add.s32 	%r32, %r31, 1;
	st.global.u32 	[%rd6+12], %r32;
$L__BB7_16:
	ld.global.v2.u32 	{%r33, %r34}, [%rd6+8];
	ld.global.v2.u32 	{%r35, %r36}, [%rd6+32];
	mov.b32 	%r37, -766435501;
	mul.hi.u32 	%r38, %r37, %r9;
	mul.lo.s32 	%r39, %r9, -766435501;
	mov.b32 	%r40, -845247145;
	mul.hi.u32 	%r41, %r40, %r33;
	mul.lo.s32 	%r42, %r33, -845247145;
	xor.b32  	%r43, %r41, %r142;
	xor.b32  	%r44, %r43, %r35;
	xor.b32  	%r45, %r34, %r38;
	xor.b32  	%r46, %r45, %r36;
	add.s32 	%r47, %r35, -1640531527;
	add.s32 	%r48, %r36, -1150833019;
	mul.hi.u32 	%r49, %r37, %r44;
	mul.lo.s32 	%r50, %r44, -766435501;
	mul.hi.u32 	%r51, %r40, %r46;
	mul.lo.s32 	%r52, %r46, -845247145;
	xor.b32  	%r53, %r42, %r51;
	xor.b32  	%r54, %r53, %r47;
	xor.b32  	%r55, %r49, %r39;
	xor.b32  	%r56, %r55, %r48;
	add.s32 	%r57, %r35, 1013904242;
	add.s32 	%r58, %r36, 1993301258;
	mul.hi.u32 	%r59, %r37, %r54;
	mul.lo.s32 	%r60, %r54, -766435501;
	mul.hi.u32 	%r61, %r40, %r56;
	mul.lo.s32 	%r62, %r56, -845247145;
	xor.b32  	%r63, %r52, %r57;
	xor.b32  	%r64, %r63, %r61;
	xor.b32  	%r65, %r58, %r50;
	xor.b32  	%r66, %r65, %r59;
	add.s32 	%r67, %r35, -626627285;
	add.s32 	%r68, %r36, 842468239;
	mul.hi.u32 	%r69, %r37, %r64;
	mul.lo.s32 	%r70, %r64, -766435501;
	mul.hi.u32 	%r71, %r40, %r66;
	mul.lo.s32 	%r72, %r66, -845247145;
	xor.b32  	%r73, %r62, %r67;
	xor.b32  	%r74, %r73, %r71;
	xor.b32  	%r75, %r60, %r68;
	xor.b32  	%r76, %r75, %r69;
	add.s32 	%r77, %r35, 2027808484;
	add.s32 	%r78, %r36, -308364780;
	mul.hi.u32 	%r79, %r37, %r74;
	mul.lo.s32 	%r80, %r74, -766435501;
	mul.hi.u32 	%r81, %r40, %r76;
	mul.lo.s32 	%r82, %r76, -845247145;
	xor.b32  	%r83, %r72, %r77;
	xor.b32  	%r84, %r83, %r81;
	xor.b32  	%r85, %r70, %r78;
	xor.b32  	%r86, %r85, %r79;
	add.s32 	%r87, %r35, 387276957;
	add.s32 	%r88, %r36, -1459197799;
	mul.hi.u32 	%r89, %r37, %r84;
	mul.lo.s32 	%r90, %r84, -766435501;
	mul.hi.u32 	%r91, %r40, %r86;
	mul.lo.s32 	%r92, %r86, -845247145;
	xor.b32  	%r93, %r82, %r87;
	xor.b32  	%r94, %r93, %r91;
	xor.b32  	%r95, %r80, %r88;
	xor.b32  	%r96, %r95, %r89;
	add.s32 	%r97, %r35, -1253254570;
	add.s32 	%r98, %r36, 1684936478;
	mul.hi.u32 	%r99, %r37, %r94;
	mul.lo.s32 	%r100, %r94, -766435501;
	mul.hi.u32 	%r101, %r40, %r96;
	mul.lo.s32 	%r102, %r96, -845247145;
	xor.b32  	%r103, %r92, %r97;
	xor.b32  	%r104, %r103, %r101;
	xor.b32  	%r105, %r90, %r98;
	xor.b32  	%r106, %r105, %r99;
	add.s32 	%r107, %r35, 1401181199;
	add.s32 	%r108, %r36, 534103459;
	mul.hi.u32 	%r109, %r37, %r104;
	mul.lo.s32 	%r110, %r104, -766435501;
	mul.hi.u32 	%r111, %r40, %r106;
	mul.lo.s32 	%r112, %r106, -845247145;
	xor.b32  	%r113, %r102, %r107;
	xor.b32  	%r114, %r113, %r111;
	xor.b32  	%r115, %r100, %r108;
	xor.b32  	%r116, %r115, %r109;
	add.s32 	%r117, %r35, -239350328;
	add.s32 	%r118, %r36, -616729560;
	mul.hi.u32 	%r119, %r37, %r114;
	mul.lo.s32 	%r120, %r114, -766435501;
	mul.hi.u32 	%r121, %r40, %r116;
	mul.lo.s32 	%r122, %r116, -845247145;
	xor.b32  	%r123, %r112, %r117;
	xor.b32  	%r124, %r123, %r121;
	xor.b32  	%r125, %r110, %r118;
	xor.b32  	%r126, %r125, %r119;
	add.s32 	%r127, %r35, -1879881855;
	add.s32 	%r128, %r36, -1767562579;
	mul.hi.u32 	%r129, %r37, %r124;
	mul.lo.s32 	%r130, %r124, -766435501;
	mul.hi.u32 	%r131, %r40, %r126;
	mul.lo.s32 	%r132, %r126, -845247145;
	xor.b32  	%r133, %r122, %r127;
	xor.b32  	%r134, %r133, %r131;
	xor.b32  	%r135, %r120, %r128;
	xor.b32  	%r136, %r135, %r129;
	st.global.v4.u32 	[%rd6+16], {%r134, %r132, %r136, %r130};
	mov.b32 	%r137, 0;
	st.global.u32 	[%rd6+40], %r137;
$L__BB7_17:
	cvt.rn.f32.u32 	%f3, %r141;
	fma.rn.f32 	%f4, %f3, 0f2F800000, 0f2F000000;
	cvt.rn.f32.s32 	%f5, %r13;
	mul.f32 	%f6, %f4, %f5;
	cvt.rzi.s32.f32 	%r138, %f6;
	add.s32 	%r139, %r138, %r1;
	rem.s32 	%r140, %r139, %r13;
	cvta.to.global.u64 	%rd27, %rd8;
	mul.wide.s32 	%rd28, %r140, 4;
	add.s64 	%rd29, %rd27, %rd28;
	ld.global.f32 	%f7, [%rd29];
	shl.b64 	%rd30, %rd5, 2;
	add.s64 	%rd31, %rd4, %rd30;
	st.global.f32 	[%rd31], %f7;
$L__BB7_18:
	ret;

}
.entry _ZN15astroaccelerate11Curand_initEP24curandStatePhilox4_32_10yi(
	.param .u64 .ptr .align 1 _ZN15astroaccelerate11Curand_initEP24curandStatePhilox4_32_10yi_param_0,
	.param .u64 _ZN15astroaccelerate11Curand_initEP24curandStatePhilox4_32_10yi_param_1,
	.param .u32 _ZN15astroaccelerate11Curand_initEP24curandStatePhilox4_32_10yi_param_2
)
{
	.reg .pred 	%p<2>;
	.reg .b32 	%r<109>;
	.reg .b64 	%rd<7>;

	ld.param.u64 	%rd1, [_ZN15astroaccelerate11Curand_initEP24curandStatePhilox4_32_10yi_param_0];
	ld.param.u64 	%rd2, [_ZN15astroaccelerate11Curand_initEP24curandStatePhilox4_32_10yi_param_1];
	ld.param.u32 	%r2, [_ZN15astroaccelerate11Curand_initEP24curandStatePhilox4_32_10yi_param_2];
	mov.u32 	%r3, %tid.x;
	mov.u32 	%r4, %ntid.x;
	mov.u32 	%r5, %ctaid.x;
	mad.lo.s32 	%r1, %r4, %r5, %r3;
	setp.ge.s32 	%p1, %r1, %r2;
	@%p1 bra 	$L__BB8_2;
	cvta.to.global.u64 	%rd3, %rd1;
	mul.wide.s32 	%rd4, %r1, 64;
	add.s64 	%rd5, %rd3, %rd4;
	cvt.u32.u64 	%r6, %rd2;
	{ .reg .b32 tmp; mov.b64 {tmp, %r7}, %rd2; }
	mov.b64 	{%r8, %r9}, %rd2;
	mov.b32 	%r10, 0;
	st.global.v4.u32 	[%rd5+32], {%r8, %r9, %r10, %r10};
	st.global.v2.u32 	[%rd5+48], {%r10, %r10};
	mov.b64 	%rd6, 0;
	st.global.u64 	[%rd5+56], %rd6;
	shr.s32 	%r11, %r1, 31;
	mov.b32 	%r12, -766435501;
	mul.hi.u32 	%r13, %r12, %r10;
	mov.b32 	%r14, -845247145;
	mul.hi.u32 	%r15, %r14, %r1;
	mul.lo.s32 	%r16, %r1, -845247145;
	xor.b32  	%r17, %r15, %r6;
	xor.b32  	%r18, %r13, %r11;
	xor.b32  	%r19, %r18, %r7;
	add.s32 	%r20, %r6, -1640531527;
	add.s32 	%r21, %r7, -1150833019;
	mul.hi.u32 	%r22, %r12, %r17;
	mul.lo.s32 	%r23, %r17, -766435501;
	mul.hi.u32 	%r24, %r14, %r19;
	mul.lo.s32 	%r25, %r19, -845247145;
	xor.b32  	%r26, %r16, %r24;
	xor.b32  	%r27, %r26, %r20;
	xor.b32  	%r28, %r21, %r22;
	add.s32 	%r29, %r6, 1013904242;
	add.s32 	%r30, %r7, 1993301258;
	mul.hi.u32 	%r31, %r12, %r27;
	mul.lo.s32 	%r32, %r27, -766435501;
	mul.hi.u32 	%r33, %r14, %r28;
	mul.lo.s32 	%r34, %r28, -845247145;
	xor.b32  	%r35, %r25, %r29;
	xor.b32  	%r36, %r35, %r33;
	xor.b32  	%r37, %r23, %r30;
	xor.b32  	%r38, %r37, %r31;
	add.s32 	%r39, %r6, -626627285;
	add.s32 	%r40, %r7, 842468239;
	mul.hi.u32 	%r41, %r12, %r36;
	mul.lo.s32 	%r42, %r36, -766435501;
	mul.hi.u32 	%r43, %r14, %r38;
	mul.lo.s32 	%r44, %r38, -845247145;
	xor.b32  	%r45, %r34, %r39;
	xor.b32  	%r46, %r45, %r43;
	xor.b32  	%r47, %r32, %r40;
	xor.b32  	%r48, %r47, %r41;
	add.s32 	%r49, %r6, 2027808484;
	add.s32 	%r50, %r7, -308364780;
	mul.hi.u32 	%r51, %r12, %r46;
	mul.lo.s32 	%r52, %r46, -766435501;
	mul.hi.u32 	%r53, %r14, %r48;
	mul.lo.s32 	%r54, %r48, -845247145;
	xor.b32  	%r55, %r44, %r49;
	xor.b32  	%r56, %r55, %r53;
	xor.b32  	%r57, %r42, %r50;
	xor.b32  	%r58, %r57, %r51;
	add.s32 	%r59, %r6, 387276957;
	add.s32 	%r60, %r7, -1459197799;
	mul.hi.u32 	%r61, %r12, %r56;
	mul.lo.s32 	%r62, %r56, -766435501;
	mul.hi.u32 	%r63, %r14, %r58;
	mul.lo.s32 	%r64, %r58, -845247145;
	xor.b32  	%r65, %r54, %r59;
	xor.b32  	%r66, %r65, %r63;
	xor.b32  	%r67, %r52, %r60;
	xor.b32  	%r68, %r67, %r61;
	add.s32 	%r69, %r6, -1253254570;
	add.s32 	%r70, %r7, 1684936478;
	mul.hi.u32 	%r71, %r12, %r66;
	mul.lo.s32 	%r72, %r66, -766435501;
	mul.hi.u32 	%r73, %r14, %r68;
	mul.lo.s32 	%r74, %r68, -845247145;
	xor.b32  	%r75, %r64, %r69;
	xor.b32  	%r76, %r75, %r73;
	xor.b32  	%r77, %r62, %r70;
	xor.b32  	%r78, %r77, %r71;
	add.s32 	%r79, %r6, 1401181199;
	add.s32 	%r80, %r7, 534103459;
	mul.hi.u32 	%r81, %r12, %r76;
	mul.lo.s32 	%r82, %r76, -766435501;
	mul.hi.u32 	%r83, %r14, %r78;
	mul.lo.s32 	%r84, %r78, -845247145;
	xor.b32  	%r85, %r74, %r79;
	xor.b32  	%r86, %r85, %r83;
	xor.b32  	%r87, %r72, %r80;
	xor.b32  	%r88, %r87, %r81;
	add.s32 	%r89, %r6, -239350328;
	add.s32 	%r90, %r7, -616729560;
	mul.hi.u32 	%r91, %r12, %r86;
	mul.lo.s32 	%r92, %r86, -766435501;
	mul.hi.u32 	%r93, %r14, %r88;
	mul.lo.s32 	%r94, %r88, -845247145;
	xor.b32  	%r95, %r84, %r89;
	xor.b32  	%r96, %r95, %r93;
	xor.b32  	%r97, %r82, %r90;
	xor.b32  	%r98, %r97, %r91;
	add.s32 	%r99, %r6, -1879881855;
	add.s32 	%r100, %r7, -1767562579;
	mul.hi.u32 	%r101, %r12, %r96;
	mul.lo.s32 	%r102, %r96, -766435501;
	mul.hi.u32 	%r103, %r14, %r98;
	mul.lo.s32 	%r104, %r98, -845247145;
	xor.b32  	%r105, %r94, %r99;
	xor.b32  	%r106, %r105, %r103;
	xor.b32  	%r107, %r92, %r100;
	xor.b32  	%r108, %r107, %r101;
	st.global.v4.u32 	[%rd5], {%r10, %r10, %r1, %r11};
	st.global.v4.u32 	[%rd5+16], {%r106, %r104, %r108, %r102};
$L__BB8_2:
	ret;

}
.entry _ZN15astroaccelerate14GlobalConvergeEPdS0_S0_S0_S0_S0_S0_S0_S0_S0_PiifS1_S1_(
	.param .u64 .ptr .align 1 _ZN15astroaccelerate14GlobalConvergeEPdS0_S0_S0_S0_S0_S0_S0_S0_S0_PiifS1_S1__param_0,
	.param .u64 .ptr .align 1 _ZN15astroaccelerate14GlobalConvergeEPdS0_S0_S0_S0_S0_S0_S0_S0_S0_PiifS1_S1__param_1,
	.param .u64 .ptr .align 1 _ZN15astroaccelerate14GlobalConvergeEPdS0_S0_S0_S0_S0_S0_S0_S0_S0_PiifS1_S1__param_2,
	.param .u64 .ptr .align 1 _ZN15astroaccelerate14GlobalConvergeEPdS0_S0_S0_S0_S0_S0_S0_S0_S0_PiifS1_S1__param_3,
	.param .u64 .ptr .align 1 _ZN15astroaccelerate14GlobalConvergeEPdS0_S0_S0_S0_S0_S0_S0_S0_S0_PiifS1_S1__param_4,
	.param .u64 .ptr .align 1 _ZN15astroaccelerate14GlobalConvergeEPdS0_S0_S0_S0_S0_S0_S0_S0_S0_PiifS1_S1__param_5,
	.param .u64 .ptr .align 1 _ZN15astroaccelerate14GlobalConvergeEPdS0_S0_S0_S0_S0_S0_S0_S0_S0_PiifS1_S1__param_6,
	.param .u64 .ptr .align 1 _ZN15astroaccelerate14GlobalConvergeEPdS0_S0_S0_S0_S0_S0_S0_S0_S0_PiifS1_S1__param_7,
	.param .u64 .ptr .align 1 _ZN15astroaccelerate14GlobalConvergeEPdS0_S0_S0_S0_S0_S0_S0_S0_S0_PiifS1_S1__param_8,
	.param .u64 .ptr .align 1 _ZN15astroaccelerate14GlobalConvergeEPdS0_S0_S0_S0_S0_S0_S0_S0_S0_PiifS1_S1__param_9,
	.param .u64 .ptr .align 1 _ZN15astroaccelerate14GlobalConvergeEPdS0_S0_S0_S0_S0_S0_S0_S0_S0_PiifS1_S1__param_10,
	.param .u32 _ZN15astroaccelerate14GlobalConvergeEPdS0_S0_S0_S0_S0_S0_S0_S0_S0_PiifS1_S1__param_11,
	.param .f32 _ZN15astroaccelerate14GlobalConvergeEPdS0_S0_S0_S0_S0_S0_S0_S0_S0_PiifS1_S1__param_12,
	.param .u64 .ptr .align 1 _ZN15astroaccelerate14GlobalConvergeEPdS0_S0_S0_S0_S0_S0_S0_S0_S0_PiifS1_S1__param_13,
	.param .u64 .ptr .align 1 _ZN15astroaccelerate14GlobalConvergeEPdS0_S0_S0_S0_S0_S0_S0_S0_S0_PiifS1_S1__param_14
)
{
	.reg .pred 	%p<9>;
	.reg .b32 	%r<8>;
	.reg .b32 	%f<2>;
	.reg .b64 	%rd<34>;
	.reg .b64 	%fd<36>;

	ld.param.u64 	%rd13, [_ZN15astroaccelerate14GlobalConvergeEPdS0_S0_S0_S0_S0_S0_S0_S0_S0_PiifS1_S1__param_2];
	ld.param.u64 	%rd14, [_ZN15astroaccelerate14GlobalConvergeEPdS0_S0_S0_S0_S0_S0_S0_S0_S0_PiifS1_S1__param_3];
	ld.param.u64 	%rd15, [_ZN15astroaccelerate14GlobalConvergeEPdS0_S0_S0_S0_S0_S0_S0_S0_S0_PiifS1_S1__param_4];
	ld.param.u64 	%rd16, [_ZN15astroaccelerate14GlobalConvergeEPdS0_S0_S0_S0_S0_S0_S0_S0_S0_PiifS1_S1__param_5];
	ld.param.u64 	%rd17, [_ZN15astroaccelerate14GlobalConvergeEPdS0_S0_S0_S0_S0_S0_S0_S0_S0_PiifS1_S1__param_6];
	ld.param.u64 	%rd18, [_ZN15astroaccelerate14GlobalConvergeEPdS0_S0_S0_S0_S0_S0_S0_S0_S0_PiifS1_S1__param_7];
	ld.param.u64 	%rd19, [_ZN15astroaccelerate14GlobalConvergeEPdS0_S0_S0_S0_S0_S0_S0_S0_S0_PiifS1_S1__param_8];
	ld.param.u64 	%rd20, [_ZN15astroaccelerate14GlobalConvergeEPdS0_S0_S0_S0_S0_S0_S0_S0_S0_PiifS1_S1__param_9];
	ld.param.u64 	%rd11, [_ZN15astroaccelerate14GlobalConvergeEPdS0_S0_S0_S0_S0_S0_S0_S0_S0_PiifS1_S1__param_10];
	ld.param.u32 	%r2, [_ZN15astroaccelerate14GlobalConvergeEPdS0_S0_S0_S0_S0_S0_S0_S0_S0_PiifS1_S1__param_11];
	ld.param.f32 	%f1, [_ZN15astroaccelerate14GlobalConvergeEPdS0_S0_S0_S0_S0_S0_S0_S0_S0_PiifS1_S1__param_12];
	cvta.to.global.u64 	%rd1, %rd16;
	cvta.to.global.u64 	%rd2, %rd15;
	cvta.to.global.u64 	%rd3, %rd14;
	cvta.to.global.u64 	%rd4, %rd13;
	cvta.to.global.u64 	%rd5, %rd20;
	cvta.to.global.u64 	%rd6, %rd19;
	cvta.to.global.u64 	%rd7, %rd18;
	cvta.to.global.u64 	%rd8, %rd17;
	mov.u32 	%r3, %tid.x;
	mov.u32 	%r4, %ntid.x;
	mov.u32 	%r5, %ctaid.x;
	mad.lo.s32 	%r1, %r4, %r5, %r3;
	setp.ge.s32 	%p1, %r1, %r2;
	@%p1 bra 	$L__BB9_11;
	ld.param.u64 	%rd31, [_ZN15astroaccelerate14GlobalConvergeEPdS0_S0_S0_S0_S0_S0_S0_S0_S0_PiifS1_S1__param_0];
	cvta.to.global.u64 	%rd21, %rd31;
	mul.wide.s32 	%rd22, %r1, 8;
	add.s64 	%rd23, %rd21, %rd22;
	ld.global.f64 	%fd5, [%rd23];
	ld.global.f64 	%fd6, [%rd8];
	sub.f64 	%fd7, %fd5, %fd6;
	abs.f64 	%fd8, %fd7;
	ld.global.f64 	%fd9, [%rd7];
	div.rn.f64 	%fd10, %fd8, %fd9;
	cvt.f64.f32 	%fd1, %f1;
	setp.gt.f64 	%p2, %fd10, %fd1;
	@%p2 bra 	$L__BB9_3;
	ld.param.u64 	%rd32, [_ZN15astroaccelerate14GlobalConvergeEPdS0_S0_S0_S0_S0_S0_S0_S0_S0_PiifS1_S1__param_1];
	cvta.to.global.u64 	%rd24, %rd32;
	add.s64 	%rd26, %rd24, %rd22;
	ld.global.f64 	%fd11, [%rd26];
	ld.global.f64 	%fd12, [%rd6];
	sub.f64 	%fd13, %fd11, %fd12;
	abs.f64 	%fd14, %fd13;
	ld.global.f64 	%fd15, [%rd5];
	div.rn.f64 	%fd16, %fd14, %fd15;
	setp.leu.f64 	%p3, %fd16, %fd1;
	@%p3 bra 	$L__BB9_4;
$L__BB9_3:
	cvta.to.global.u64 	%rd27, %rd11;
	mul.wide.s32 	%rd28, %r1, 4;
	add.s64 	%rd29, %rd27, %rd28;
	mov.b32 	%r6, 0;
	st.global.u32 	[%rd29], %r6;
$L__BB9_4:
	setp.ne.s32 	%p4, %r1, 0;
	@%p4 bra 	$L__BB9_11;
	ld.global.f64 	%fd35, [%rd8];
	ld.global.f64 	%fd17, [%rd4];
	sub.f64 	%fd18, %fd35, %fd17;
	abs.f64 	%fd19, %fd18;
	setp.geu.f64 	%p5, %fd19, 0d3F50624DD2F1A9FC;
	@%p5 bra 	$L__BB9_10;
	ld.global.f64 	%fd20, [%rd7];
	ld.global.f64 	%fd21, [%rd3];
	sub.f64 	%fd22, %fd20, %fd21;
	abs.f64 	%fd23, %fd22;
	setp.geu.f64 	%p6, %fd23, 0d3F50624DD2F1A9FC;
	@%p6 bra 	$L__BB9_10;
	ld.global.f64 	%fd24, [%rd6];
	ld.global.f64 	%fd25, [%rd2];
	sub.f64 	%fd26, %fd24, %fd25;
	abs.f64 	%fd27, %fd26;
	setp.geu.f64 	%p7, %fd27, 0d3F50624DD2F1A9FC;
	@%p7 bra 	$L__BB9_10;
	ld.global.f64 	%fd28, [%rd5];
	ld.global.f64 	%fd29, [%rd1];
	sub.f64 	%fd30, %fd28, %fd29;
	abs.f64 	%fd31, %fd30;
	setp.geu.f64 	%p8, %fd31, 0d3F50624DD2F1A9FC;
	@%p8 bra 	$L__BB9_10;
	ld.param.u64 	%rd33, [_ZN15astroaccelerate14GlobalConvergeEPdS0_S0_S0_S0_S0_S0_S0_S0_S0_PiifS1_S1__param_14];
	cvta.to.global.u64 	%rd30, %rd33;
	mov.b32 	%r7, 1;
	st.global.u32 	[%rd30], %r7;
	ld.global.f64 	%fd35, [%rd8];
$L__BB9_10:
	st.global.f64 	[%rd4], %fd35;
	ld.global.f64 	%fd32, [%rd7];
	st.global.f64 	[%rd3], %fd32;
	ld.global.f64 	%fd33, [%rd6];
	st.global.f64 	[%rd2], %fd33;
	ld.global.f64 	%fd34, [%rd5];
	st.global.f64 	[%rd1], %fd34;
$L__BB9_11:
	ret;

}
.entry _ZN15astroaccelerate8ClippingEPdPii(
	.param .u64 .ptr .align 1 _ZN15astroaccelerate8ClippingEPdPii_param_0,
	.param .u64 .ptr .align 1 _ZN15astroaccelerate8ClippingEPdPii_param_1,
	.param .u32 _ZN15astroaccelerate8ClippingEPdPii_param_2
)
{
	.reg .pred 	%p<2>;
	.reg .b32 	%r<7>;
	.reg .b64 	%rd<7>;
	.reg .b64 	%fd<3>;

	ld.param.u64 	%rd1, [_ZN15astroaccelerate8ClippingEPdPii_param_0];
	ld.param.u64 	%rd2, [_ZN15astroaccelerate8ClippingEPdPii_param_1];
	ld.param.u32 	%r2, [_ZN15astroaccelerate8ClippingEPdPii_param_2];
	mov.u32 	%r3, %tid.x;
	mov.u32 	%r4, %ntid.x;
	mov.u32 	%r5, %ctaid.x;
	mad.lo.s32 	%r1, %r4, %r5, %r3;
	setp.ge.s32 	%p1, %r1, %r2;
	@%p1 bra 	$L__BB10_2;
	cvta.to.global.u64 	%rd3, %rd2;
	cvta.to.global.u64 	%rd4, %rd1;
	mul.wide.s32 	%rd5, %r1, 4;
	add.s64 	%rd6, %rd3, %rd5;
	ld.global.u32 	%r6, [%rd6];
	cvt.rn.f64.s32 	%fd1, %r6;
	atom.global.add.f64 	%fd2, [%rd4], %fd1;
$L__BB10_2:
	ret;

}
.entry _ZN15astroaccelerate9Clipping2EiPd(
	.param .u32 _ZN15astroaccelerate9Clipping2EiPd_param_0,
	.param .u64 .ptr .align 1 _ZN15astroaccelerate9Clipping2EiPd_param_1
)
{
	.reg .pred 	%p<5>;
	.reg .b32 	%r<30>;
	.reg .b64 	%rd<3>;
	.reg .b64 	%fd<52>;

	ld.param.u32 	%r12, [_ZN15astroaccelerate9Clipping2EiPd_param_0];
	ld.param.u64 	%rd2, [_ZN15astroaccelerate9Clipping2EiPd_param_1];
	cvta.to.global.u64 	%rd1, %rd2;
	cvt.rn.f64.s32 	%fd10, %r12;
	ld.global.f64 	%fd11, [%rd1];
	sub.f64 	%fd12, %fd10, %fd11;
	div.rn.f64 	%fd13, %fd12, %fd10;
	mul.f64 	%fd49, %fd13, 0d40040D932002D4C7;
	{
	.reg .b32 %temp; 
	mov.b64 	{%temp, %r26}, %fd49;
	}
	{
	.reg .b32 %temp; 
	mov.b64 	{%r27, %temp}, %fd49;
	}
	setp.gt.s32 	%p1, %r26, 1048575;
	mov.b32 	%r28, -1023;
	@%p1 bra 	$L__BB11_2;
	mul.f64 	%fd49, %fd49, 0d4350000000000000;
	{
	.reg .b32 %temp; 
	mov.b64 	{%temp, %r26}, %fd49;
	}
	{
	.reg .b32 %temp; 
	mov.b64 	{%r27, %temp}, %fd49;
	}
	mov.b32 	%r28, -1077;
$L__BB11_2:
	add.s32 	%r14, %r26, -1;
	setp.gt.u32 	%p2, %r14, 2146435070;
	@%p2 bra 	$L__BB11_6;
	shr.u32 	%r17, %r26, 20;
	add.s32 	%r29, %r28, %r17;
	and.b32  	%r18, %r26, 1048575;
	or.b32  	%r19, %r18, 1072693248;
	mov.b64 	%fd50, {%r27, %r19};
	setp.lt.u32 	%p4, %r19, 1073127583;
	@%p4 bra 	$L__BB11_5;
	{
	.reg .b32 %temp; 
	mov.b64 	{%r20, %temp}, %fd50;
	}
	{
	.reg .b32 %temp; 
	mov.b64 	{%temp, %r21}, %fd50;
	}
	add.s32 	%r22, %r21, -1048576;
	mov.b64 	%fd50, {%r20, %r22};
	add.s32 	%r29, %r29, 1;
$L__BB11_5:
	add.f64 	%fd15, %fd50, 0dBFF0000000000000;
	add.f64 	%fd16, %fd50, 0d3FF0000000000000;
	rcp.approx.ftz.f64 	%fd17, %fd16;
	neg.f64 	%fd18, %fd16;
	fma.rn.f64 	%fd19, %fd18, %fd17, 0d3FF0000000000000;
	fma.rn.f64 	%fd20, %fd19, %fd19, %fd19;
	fma.rn.f64 	%fd21, %fd20, %fd17, %fd17;
	mul.f64 	%fd22, %fd15, %fd21;
	fma.rn.f64 	%fd23, %fd15, %fd21, %fd22;
	mul.f64 	%fd24, %fd23, %fd23;
	fma.rn.f64 	%fd25, %fd24, 0d3EB1380B3AE80F1E, 0d3ED0EE258B7A8B04;
	fma.rn.f64 	%fd26, %fd25, %fd24, 0d3EF3B2669F02676F;
	fma.rn.f64 	%fd27, %fd26, %fd24, 0d3F1745CBA9AB0956;
	fma.rn.f64 	%fd28, %fd27, %fd24, 0d3F3C71C72D1B5154;
	fma.rn.f64 	%fd29, %fd28, %fd24, 0d3F624924923BE72D;
	fma.rn.f64 	%fd30, %fd29, %fd24, 0d3F8999999999A3C4;
	fma.rn.f64 	%fd31, %fd30, %fd24, 0d3FB5555555555554;
	sub.f64 	%fd32, %fd15, %fd23;
	add.f64 	%fd33, %fd32, %fd32;
	neg.f64 	%fd34, %fd23;
	fma.rn.f64 	%fd35, %fd34, %fd15, %fd33;
	mul.f64 	%fd36, %fd21, %fd35;
	mul.f64 	%fd37, %fd24, %fd31;
	fma.rn.f64 	%fd38, %fd37, %fd23, %fd36;
	xor.b32  	%r23, %r29, -2147483648;
	mov.b32 	%r24, 1127219200;
	mov.b64 	%fd39, {%r23, %r24};
	mov.b32 	%r25, -2147483648;
	mov.b64 	%fd40, {%r25, %r24};
	sub.f64 	%fd41, %fd39, %fd40;
	fma.rn.f64 	%fd42, %fd41, 0d3FE62E42FEFA39EF, %fd23;
	fma.rn.f64 	%fd43, %fd41, 0dBFE62E42FEFA39EF, %fd42;
	sub.f64 	%fd44, %fd43, %fd23;
	sub.f64 	%fd45, %fd38, %fd44;
	fma.rn.f64 	%fd46, %fd41, 0d3C7ABC9E3B39803F, %fd45;
	add.f64 	%fd51, %fd42, %fd46;
	bra.uni 	$L__BB11_7;
$L__BB11_6:
	fma.rn.f64 	%fd14, %fd49, 0d7FF0000000000000, 0d7FF0000000000000;
	{
	.reg .b32 %temp; 
	mov.b64 	{%temp, %r15}, %fd49;
	}
	and.b32  	%r16, %r15, 2147483647;
	setp.eq.s32 	%p3, %r16, 0;
	selp.f64 	%fd51, 0dFFF0000000000000, %fd14, %p3;
$L__BB11_7:
	mul.f64 	%fd47, %fd51, 0dC000000000000000;
	sqrt.rn.f64 	%fd48, %fd47;
	st.global.f64 	[%rd1], %fd48;
	ret;

}
.entry _ZN15astroaccelerate13GlobalReplaceEPfPdS1_S1_S1_S1_S1_S1_PiiiS0_yP24curandStatePhilox4_32_10(
	.param .u64 .ptr .align 1 _ZN15astroaccelerate13GlobalReplaceEPfPdS1_S1_S1_S1_S1_S1_PiiiS0_yP24curandStatePhilox4_32_10_param_0,
	.param .u64 .ptr .align 1 _ZN15astroaccelerate13GlobalReplaceEPfPdS1_S1_S1_S1_S1_S1_PiiiS0_yP24curandStatePhilox4_32_10_param_1,
	.param .u64 .ptr .align 1 _ZN15astroaccelerate13GlobalReplaceEPfPdS1_S1_S1_S1_S1_S1_PiiiS0_yP24curandStatePhilox4_32_10_param_2,
	.param .u64 .ptr .align 1 _ZN15astroaccelerate13GlobalReplaceEPfPdS1_S1_S1_S1_S1_S1_PiiiS0_yP24curandStatePhilox4_32_10_param_3,
	.param .u64 .ptr .align 1 _ZN15astroaccelerate13GlobalReplaceEPfPdS1_S1_S1_S1_S1_S1_PiiiS0_yP24curandStatePhilox4_32_10_param_4,
	.param .u64 .ptr .align 1 _ZN15astroaccelerate13GlobalReplaceEPfPdS1_S1_S1_S1_S1_S1_PiiiS0_yP24curandStatePhilox4_32_10_param_5,
	.param .u64 .ptr .align 1 _ZN15astroaccelerate13GlobalReplaceEPfPdS1_S1_S1_S1_S1_S1_PiiiS0_yP24curandStatePhilox4_32_10_param_6,
	.param .u64 .ptr .align 1 _ZN15astroaccelerate13GlobalReplaceEPfPdS1_S1_S1_S1_S1_S1_PiiiS0_yP24curandStatePhilox4_32_10_param_7,
	.param .u64 .ptr .align 1 _ZN15astroaccelerate13GlobalReplaceEPfPdS1_S1_S1_S1_S1_S1_PiiiS0_yP24curandStatePhilox4_32_10_param_8,
	.param .u32 _ZN15astroaccelerate13GlobalReplaceEPfPdS1_S1_S1_S1_S1_S1_PiiiS0_yP24curandStatePhilox4_32_10_param_9,
	.param .u32 _ZN15astroaccelerate13GlobalReplaceEPfPdS1_S1_S1_S1_S1_S1_PiiiS0_yP24curandStatePhilox4_32_10_param_10,
	.param .u64 .ptr .align 1 _ZN15astroaccelerate13GlobalReplaceEPfPdS1_S1_S1_S1_S1_S1_PiiiS0_yP24curandStatePhilox4_32_10_param_11,
	.param .u64 _ZN15astroaccelerate13GlobalReplaceEPfPdS1_S1_S1_S1_S1_S1_PiiiS0_yP24curandStatePhilox4_32_10_param_12,
	.param .u64 .ptr .align 1 _ZN15astroaccelerate13GlobalReplaceEPfPdS1_S1_S1_S1_S1_S1_PiiiS0_yP24curandStatePhilox4_32_10_param_13
)
{
	.reg .pred 	%p<14>;
	.reg .b32 	%r<142>;
	.reg .b32 	%f<6>;
	.reg .b64 	%rd<39>;
	.reg .b64 	%fd<16>;

	ld.param.u64 	%rd4, [_ZN15astroaccelerate13GlobalReplaceEPfPdS1_S1_S1_S1_S1_S1_PiiiS0_yP24curandStatePhilox4_32_10_param_1];
	ld.param.u64 	%rd6, [_ZN15astroaccelerate13GlobalReplaceEPfPdS1_S1_S1_S1_S1_S1_PiiiS0_yP24curandStatePhilox4_32_10_param_3];
	ld.param.u64 	%rd7, [_ZN15astroaccelerate13GlobalReplaceEPfPdS1_S1_S1_S1_S1_S1_PiiiS0_yP24curandStatePhilox4_32_10_param_4];
	ld.param.u64 	%rd10, [_ZN15astroaccelerate13GlobalReplaceEPfPdS1_S1_S1_S1_S1_S1_PiiiS0_yP24curandStatePhilox4_32_10_param_7];
	ld.param.u32 	%r13, [_ZN15astroaccelerate13GlobalReplaceEPfPdS1_S1_S1_S1_S1_S1_PiiiS0_yP24curandStatePhilox4_32_10_param_9];
	ld.param.u32 	%r15, [_ZN15astroaccelerate13GlobalReplaceEPfPdS1_S1_S1_S1_S1_S1_PiiiS0_yP24curandStatePhilox4_32_10_param_10];
	ld.param.u64 	%rd11, [_ZN15astroaccelerate13GlobalReplaceEPfPdS1_S1_S1_S1_S1_S1_PiiiS0_yP24curandStatePhilox4_32_10_param_11];
	mov.u32 	%r16, %tid.x;
	mov.u32 	%r17, %ntid.x;
	mov.u32 	%r18, %ctaid.x;
	mad.lo.s32 	%r1, %r17, %r18, %r16;
	mov.u32 	%r19, %tid.y;
	mov.u32 	%r20, %ntid.y;
	mov.u32 	%r21, %ctaid.y;
	mad.lo.s32 	%r22, %r20, %r21, %r19;
	setp.ge.s32 	%p1, %r1, %r13;
	setp.ge.s32 	%p2, %r22, %r15;
	or.pred  	%p3, %p1, %p2;
	@%p3 bra 	$L__BB12_17;
	ld.param.u64 	%rd37, [_ZN15astroaccelerate13GlobalReplaceEPfPdS1_S1_S1_S1_S1_S1_PiiiS0_yP24curandStatePhilox4_32_10_param_6];
	ld.param.u64 	%rd36, [_ZN15astroaccelerate13GlobalReplaceEPfPdS1_S1_S1_S1_S1_S1_PiiiS0_yP24curandStatePhilox4_32_10_param_5];
	ld.param.u64 	%rd35, [_ZN15astroaccelerate13GlobalReplaceEPfPdS1_S1_S1_S1_S1_S1_PiiiS0_yP24curandStatePhilox4_32_10_param_2];
	cvta.to.global.u64 	%rd13, %rd4;
	cvta.to.global.u64 	%rd14, %rd35;
	cvta.to.global.u64 	%rd15, %rd7;
	cvta.to.global.u64 	%rd16, %rd36;
	cvta.to.global.u64 	%rd17, %rd6;
	cvta.to.global.u64 	%rd18, %rd37;
	cvta.to.global.u64 	%rd19, %rd10;
	cvt.s64.s32 	%rd1, %r1;
	mul.wide.s32 	%rd20, %r1, 8;
	add.s64 	%rd21, %rd14, %rd20;
	ld.global.f64 	%fd1, [%rd21];
	ld.global.f64 	%fd2, [%rd15];
	sub.f64 	%fd3, %fd1, %fd2;
	ld.global.f64 	%fd4, [%rd16];
	div.rn.f64 	%fd5, %fd3, %fd4;
	add.s64 	%rd22, %rd17, %rd20;
	ld.global.f64 	%fd6, [%rd22];
	ld.global.f64 	%fd7, [%rd18];
	sub.f64 	%fd8, %fd6, %fd7;
	ld.global.f64 	%fd9, [%rd19];
	div.rn.f64 	%fd10, %fd8, %fd9;
	abs.f64 	%fd11, %fd5;
	ld.global.f64 	%fd12, [%rd13];
	setp.leu.f64 	%p4, %fd11, %fd12;
	abs.f64 	%fd14, %fd10;
	setp.leu.f64 	%p5, %fd14, %fd12;
	or.pred  	%p6, %p4, %p5;
	@%p6 bra 	$L__BB12_17;
	ld.param.u64 	%rd38, [_ZN15astroaccelerate13GlobalReplaceEPfPdS1_S1_S1_S1_S1_S1_PiiiS0_yP24curandStatePhilox4_32_10_param_13];
	cvta.to.global.u64 	%rd23, %rd38;
	shl.b64 	%rd24, %rd1, 6;
	add.s64 	%rd2, %rd23, %rd24;
	ld.global.u32 	%r23, [%rd2+40];
	add.s32 	%r3, %r23, 1;
	st.global.u32 	[%rd2+40], %r3;
	setp.eq.s32 	%p7, %r23, 1;
	@%p7 bra 	$L__BB12_6;
	setp.eq.s32 	%p8, %r23, 2;
	@%p8 bra 	$L__BB12_7;
	setp.eq.s32 	%p9, %r23, 3;
	@%p9 bra 	$L__BB12_8;
	ld.global.u32 	%r140, [%rd2+16];
	bra.uni 	$L__BB12_9;
$L__BB12_6:
	ld.global.u32 	%r140, [%rd2+20];
	bra.uni 	$L__BB12_9;
$L__BB12_7:
	ld.global.u32 	%r140, [%rd2+24];
	bra.uni 	$L__BB12_9;
$L__BB12_8:
	ld.global.u32 	%r140, [%rd2+28];
$L__BB12_9:
	setp.ne.s32 	%p10, %r3, 4;
	@%p10 bra 	$L__BB12_16;
	ld.global.u32 	%r24, [%rd2];
	add.s32 	%r9, %r24, 1;
	setp.eq.s32 	%p11, %r9, 0;
	st.global.u32 	[%rd2], %r9;
	@%p11 bra 	$L__BB12_12;
	ld.global.u32 	%r141, [%rd2+4];
	bra.uni 	$L__BB12_15;
$L__BB12_12:
	ld.global.u32 	%r25, [%rd2+4];
	add.s32 	%r141, %r25, 1;
	setp.ne.s32 	%p12, %r141, 0;
	st.global.u32 	[%rd2+4], %r141;
	@%p12 bra 	$L__BB12_15;
	ld.global.u32 	%r27, [%rd2+8];
	add.s32 	%r28, %r27, 1;
	setp.ne.s32 	%p13, %r28, 0;
	st.global.u32 	[%rd2+8], %r28;
	mov.b32 	%r141, 0;
	@%p13 bra 	$L__BB12_15;
	ld.global.u32 	%r30, [%rd2+12];
	add.s32 	%r31, %r30, 1;
	st.global.u32 	[%rd2+12], %r31;
$L__BB12_15:
	ld.global.v2.u32 	{%r32, %r33}, [%rd2+8];
	ld.global.v2.u32 	{%r34, %r35}, [%rd2+32];
	mov.b32 	%r36, -766435501;
	mul.hi.u32 	%r37, %r36, %r9;
	mul.lo.s32 	%r38, %r9, -766435501;
	mov.b32 	%r39, -845247145;
	mul.hi.u32 	%r40, %r39, %r32;
	mul.lo.s32 	%r41, %r32, -845247145;
	xor.b32  	%r42, %r40, %r141;
	xor.b32  	%r43, %r42, %r34;
	xor.b32  	%r44, %r33, %r37;
	xor.b32  	%r45, %r44, %r35;
	add.s32 	%r46, %r34, -1640531527;
	add.s32 	%r47, %r35, -1150833019;
	mul.hi.u32 	%r48, %r36, %r43;
	mul.lo.s32 	%r49, %r43, -766435501;
	mul.hi.u32 	%r50, %r39, %r45;
	mul.lo.s32 	%r51, %r45, -845247145;
	xor.b32  	%r52, %r41, %r50;
	xor.b32  	%r53, %r52, %r46;
	xor.b32  	%r54, %r48, %r38;
	xor.b32  	%r55, %r54, %r47;
	add.s32 	%r56, %r34, 1013904242;
	add.s32 	%r57, %r35, 1993301258;
	mul.hi.u32 	%r58, %r36, %r53;
	mul.lo.s32 	%r59, %r53, -766435501;
	mul.hi.u32 	%r60, %r39, %r55;
	mul.lo.s32 	%r61, %r55, -845247145;
	xor.b32  	%r62, %r51, %r56;
	xor.b32  	%r63, %r62, %r60;
	xor.b32  	%r64, %r57, %r49;
	xor.b32  	%r65, %r64, %r58;
	add.s32 	%r66, %r34, -626627285;
	add.s32 	%r67, %r35, 842468239;
	mul.hi.u32 	%r68, %r36, %r63;
	mul.lo.s32 	%r69, %r63, -766435501;
	mul.hi.u32 	%r70, %r39, %r65;
	mul.lo.s32 	%r71, %r65, -845247145;
	xor.b32  	%r72, %r61, %r66;
	xor.b32  	%r73, %r72, %r70;
	xor.b32  	%r74, %r59, %r67;
	xor.b32  	%r75, %r74, %r68;
	add.s32 	%r76, %r34, 2027808484;
	add.s32 	%r77, %r35, -308364780;
	mul.hi.u32 	%r78, %r36, %r73;
	mul.lo.s32 	%r79, %r73, -766435501;
	mul.hi.u32 	%r80, %r39, %r75;
	mul.lo.s32 	%r81, %r75, -845247145;
	xor.b32  	%r82, %r71, %r76;
	xor.b32  	%r83, %r82, %r80;
	xor.b32  	%r84, %r69, %r77;
	xor.b32  	%r85, %r84, %r78;
	add.s32 	%r86, %r34, 387276957;
	add.s32 	%r87, %r35, -1459197799;
	mul.hi.u32 	%r88, %r36, %r83;
	mul.lo.s32 	%r89, %r83, -766435501;
	mul.hi.u32 	%r90, %r39, %r85;
	mul.lo.s32 	%r91, %r85, -845247145;
	xor.b32  	%r92, %r81, %r86;
	xor.b32  	%r93, %r92, %r90;
	xor.b32  	%r94, %r79, %r87;
	xor.b32  	%r95, %r94, %r88;
	add.s32 	%r96, %r34, -1253254570;
	add.s32 	%r97, %r35, 1684936478;
	mul.hi.u32 	%r98, %r36, %r93;
	mul.lo.s32 	%r99, %r93, -766435501;
	mul.hi.u32 	%r100, %r39, %r95;
	mul.lo.s32 	%r101, %r95, -845247145;
	xor.b32  	%r102, %r91, %r96;
	xor.b32  	%r103, %r102, %r100;
	xor.b32  	%r104, %r89, %r97;
	xor.b32  	%r105, %r104, %r98;
	add.s32 	%r106, %r34, 1401181199;
	add.s32 	%r107, %r35, 534103459;
	mul.hi.u32 	%r108, %r36, %r103;
	mul.lo.s32 	%r109, %r103, -766435501;
	mul.hi.u32 	%r110, %r39, %r105;
	mul.lo.s32 	%r111, %r105, -845247145;
	xor.b32  	%r112, %r101, %r106;
	xor.b32  	%r113, %r112, %r110;
	xor.b32  	%r114, %r99, %r107;
	xor.b32  	%r115, %r114, %r108;
	add.s32 	%r116, %r34, -239350328;
	add.s32 	%r117, %r35, -616729560;
	mul.hi.u32 	%r118, %r36, %r113;
	mul.lo.s32 	%r119, %r113, -766435501;
	mul.hi.u32 	%r120, %r39, %r115;
	mul.lo.s32 	%r121, %r115, -845247145;
	xor.b32  	%r122, %r111, %r116;
	xor.b32  	%r123, %r122, %r120;
	xor.b32  	%r124, %r109, %r117;
	xor.b32  	%r125, %r124, %r118;
	add.s32 	%r126, %r34, -1879881855;
	add.s32 	%r127, %r35, -1767562579;
	mul.hi.u32 	%r128, %r36, %r123;
	mul.lo.s32 	%r129, %r123, -766435501;
	mul.hi.u32 	%r130, %r39, %r125;
	mul.lo.s32 	%r131, %r125, -845247145;
	xor.b32  	%r132, %r121, %r126;
	xor.b32  	%r133, %r132, %r130;
	xor.b32  	%r134, %r119, %r127;
	xor.b32  	%r135, %r134, %r128;
	st.global.v4.u32 	[%rd2+16], {%r133, %r131, %r135, %r129};
	mov.b32 	%r136, 0;
	st.global.u32 	[%rd2+40], %r136;
$L__BB12_16:
	ld.param.u64 	%rd34, [_ZN15astroaccelerate13GlobalReplaceEPfPdS1_S1_S1_S1_S1_S1_PiiiS0_yP24curandStatePhilox4_32_10_param_0];
	cvt.rn.f32.u32 	%f1, %r140;
	fma.rn.f32 	%f2, %f1, 0f2F800000, 0f2F000000;
	cvt.rn.f32.s32 	%f3, %r13;
	mul.f32 	%f4, %f2, %f3;
	cvt.rzi.s32.f32 	%r137, %f4;
	add.s32 	%r138, %r137, %r22;
	rem.s32 	%r139, %r138, %r15;
	cvta.to.global.u64 	%rd25, %rd11;
	mul.wide.s32 	%rd26, %r139, 4;
	add.s64 	%rd27, %rd25, %rd26;
	ld.global.f32 	%f5, [%rd27];
	cvt.u64.u32 	%rd28, %r15;
	cvt.u64.u32 	%rd29, %r22;
	mad.lo.s64 	%rd30, %rd28, %rd1, %rd29;
	cvta.to.global.u64 	%rd31, %rd34;
	shl.b64 	%rd32, %rd30, 2;
	add.s64 	%rd33, %rd31, %rd32;
	st.global.f32 	[%rd33], %f5;
$L__BB12_17:
	ret;

}
.entry _ZN15astroaccelerate5ScaleEPfiiff(
	.param .u64 .ptr .align 1 _ZN15astroaccelerate5ScaleEPfiiff_param_0,
	.param .u32 _ZN15astroaccelerate5ScaleEPfiiff_param_1,
	.param .u32 _ZN15astroaccelerate5ScaleEPfiiff_param_2,
	.param .f32 _ZN15astroaccelerate5ScaleEPfiiff_param_3,
	.param .f32 _ZN15astroaccelerate5ScaleEPfiiff_param_4
)
{
	.reg .pred 	%p<4>;
	.reg .b32 	%r<13>;
	.reg .b32 	%f<5>;
	.reg .b64 	%rd<9>;

	ld.param.u64 	%rd1, [_ZN15astroaccelerate5ScaleEPfiiff_param_0];
	ld.param.u32 	%r4, [_ZN15astroaccelerate5ScaleEPfiiff_param_1];
	ld.param.u32 	%r5, [_ZN15astroaccelerate5ScaleEPfiiff_param_2];
	ld.param.f32 	%f1, [_ZN15astroaccelerate5ScaleEPfiiff_param_3];
	ld.param.f32 	%f2, [_ZN15astroaccelerate5ScaleEPfiiff_param_4];
	mov.u32 	%r6, %tid.x;
	mov.u32 	%r7, %ntid.x;
	mov.u32 	%r8, %ctaid.x;
	mad.lo.s32 	%r1, %r7, %r8, %r6;
	mov.u32 	%r9, %tid.y;
	mov.u32 	%r10, %ntid.y;
	mov.u32 	%r11, %ctaid.y;
	mad.lo.s32 	%r12, %r10, %r11, %r9;
	setp.ge.s32 	%p1, %r1, %r4;
	setp.ge.s32 	%p2, %r12, %r5;
	or.pred  	%p3, %p1, %p2;
	@%p3 bra 	$L__BB13_2;
	cvta.to.global.u64 	%rd2, %rd1;
	cvt.s64.s32 	%rd3, %r1;
	cvt.u64.u32 	%rd4, %r5;
	cvt.u64.u32 	%rd5, %r12;
	mad.lo.s64 	%rd6, %rd4, %rd3, %rd5;
	shl.b64 	%rd7, %rd6, 2;
	add.s64 	%rd8, %rd2, %rd7;
	ld.global.f32 	%f3, [%rd8];
	fma.rn.f32 	%f4, %f2, %f3, %f1;
	st.global.f32 	[%rd8], %f4;
$L__BB13_2:
	ret;

}
.entry _ZN15astroaccelerate3dotEPdPii(
	.param .u64 .ptr .align 1 _ZN15astroaccelerate3dotEPdPii_param_0,
	.param .u64 .ptr .align 1 _ZN15astroaccelerate3dotEPdPii_param_1,
	.param .u32 _ZN15astroaccelerate3dotEPdPii_param_2
)
{
	.reg .pred 	%p<3>;
	.reg .b32 	%r<7>;
	.reg .b64 	%rd<9>;
	.reg .b64 	%fd<4>;

	ld.param.u64 	%rd1, [_ZN15astroaccelerate3dotEPdPii_param_0];
	ld.param.u64 	%rd2, [_ZN15astroaccelerate3dotEPdPii_param_1];
	ld.param.u32 	%r2, [_ZN15astroaccelerate3dotEPdPii_param_2];
	mov.u32 	%r3, %ctaid.x;
	mov.u32 	%r4, %ntid.x;
	mov.u32 	%r5, %tid.x;
	mad.lo.s32 	%r1, %r3, %r4, %r5;
	setp.ge.s32 	%p1, %r1, %r2;
	@%p1 bra 	$L__BB14_2;
	cvta.to.global.u64 	%rd3, %rd1;
	cvta.to.global.u64 	%rd4, %rd2;
	mul.wide.s32 	%rd5, %r1, 8;
	add.s64 	%rd6, %rd3, %rd5;
	ld.global.f64 	%fd1, [%rd6];
	mul.wide.s32 	%rd7, %r1, 4;
	add.s64 	%rd8, %rd4, %rd7;
	ld.global.u32 	%r6, [%rd8];
	setp.ne.s32 	%p2, %r6, 0;
	selp.f64 	%fd2, 0d3FF0000000000000, 0d0000000000000000, %p2;
	mul.f64 	%fd3, %fd1, %fd2;
	st.global.f64 	[%rd6], %fd3;
$L__BB14_2:
	ret;

}
.entry _ZN15astroaccelerate4MaskEPdS0_Pii(
	.param .u64 .ptr .align 1 _ZN15astroaccelerate4MaskEPdS0_Pii_param_0,
	.param .u64 .ptr .align 1 _ZN15astroaccelerate4MaskEPdS0_Pii_param_1,
	.param .u64 .ptr .align 1 _ZN15astroaccelerate4MaskEPdS0_Pii_param_2,
	.param .u32 _ZN15astroaccelerate4MaskEPdS0_Pii_param_3
)
{
	.reg .pred 	%p<3>;
	.reg .b32 	%r<7>;
	.reg .b64 	%rd<14>;

	ld.param.u64 	%rd1, [_ZN15astroaccelerate4MaskEPdS0_Pii_param_0];
	ld.param.u64 	%rd2, [_ZN15astroaccelerate4MaskEPdS0_Pii_param_1];
	ld.param.u64 	%rd3, [_ZN15astroaccelerate4MaskEPdS0_Pii_param_2];
	ld.param.u32 	%r2, [_ZN15astroaccelerate4MaskEPdS0_Pii_param_3];
	mov.u32 	%r3, %ctaid.x;
	mov.u32 	%r4, %ntid.x;
	mov.u32 	%r5, %tid.x;
	mad.lo.s32 	%r1, %r3, %r4, %r5;
	setp.ge.s32 	%p1, %r1, %r2;
	@%p1 bra 	$L__BB15_3;
	cvta.to.global.u64 	%rd4, %rd3;
	mul.wide.s32 	%rd5, %r1, 4;
	add.s64 	%rd6, %rd4, %rd5;
	ld.global.u32 	%r6, [%rd6];
	setp.ne.s32 	%p2, %r6, 0;
	@%p2 bra 	$L__BB15_3;
	cvta.to.global.u64 	%rd7, %rd1;
	mul.wide.s32 	%rd8, %r1, 8;
	add.s64 	%rd9, %rd7, %rd8;
	mov.b64 	%rd10, 0;
	st.global.u64 	[%rd9], %rd10;
	cvta.to.global.u64 	%rd11, %rd2;
	add.s64 	%rd12, %rd11, %rd8;
	mov.b64 	%rd13, 4607182418800017408;
	st.global.u64 	[%rd12], %rd13;
$L__BB15_3:
	ret;

}
	// .globl	_ZN15astroaccelerate25transpose_rowmajor_kernelEPKfPfii
.visible .entry _ZN15astroaccelerate25transpose_rowmajor_kernelEPKfPfii(
	.param .u64 .ptr .align 1 _ZN15astroaccelerate25transpose_rowmajor_kernelEPKfPfii_param_0,
	.param .u64 .ptr .align 1 _ZN15astroaccelerate25transpose_rowmajor_kernelEPKfPfii_param_1,
	.param .u32 _ZN15astroaccelerate25transpose_rowmajor_kernelEPKfPfii_param_2,
	.param .u32 _ZN15astroaccelerate25transpose_rowmajor_kernelEPKfPfii_param_3
)
{
	.reg .pred 	%p<7>;
	.reg .b32 	%r<25>;
	.reg .b32 	%f<3>;
	.reg .b64 	%rd<9>;
	// demoted variable
	.shared .align 4 .b8 _ZZN15astroaccelerate25transpose_rowmajor_kernelEPKfPfiiE4tile[4224];
	ld.param.u64 	%rd1, [_ZN15astroaccelerate25transpose_rowmajor_kernelEPKfPfii_param_0];
	ld.param.u64 	%rd2, [_ZN15astroaccelerate25transpose_rowmajor_kernelEPKfPfii_param_1];
	ld.param.u32 	%r11, [_ZN15astroaccelerate25transpose_rowmajor_kernelEPKfPfii_param_2];
	ld.param.u32 	%r10, [_ZN15astroaccelerate25transpose_rowmajor_kernelEPKfPfii_param_3];
	mov.u32 	%r12, %ctaid.x;
	shl.b32 	%r1, %r12, 5;
	mov.u32 	%r2, %tid.x;
	add.s32 	%r3, %r1, %r2;
	mov.u32 	%r13, %ctaid.y;
	shl.b32 	%r4, %r13, 5;
	mov.u32 	%r5, %tid.y;
	add.s32 	%r14, %r4, %r5;
	setp.ge.s32 	%p1, %r3, %r10;
	setp.ge.s32 	%p2, %r14, %r11;
	or.pred  	%p3, %p1, %p2;
	@%p3 bra 	$L__BB16_2;
	cvta.to.global.u64 	%rd3, %rd1;
	mad.lo.s32 	%r15, %r10, %r14, %r3;
	mul.wide.s32 	%rd4, %r15, 4;
	add.s64 	%rd5, %rd3, %rd4;
	ld.global.nc.f32 	%f1, [%rd5];
	mov.u32 	%r16, _ZZN15astroaccelerate25transpose_rowmajor_kernelEPKfPfiiE4tile;
	mad.lo.s32 	%r17, %r5, 132, %r16;
	shl.b32 	%r18, %r2, 2;
	add.s32 	%r19, %r17, %r18;
	st.shared.f32 	[%r19], %f1;
$L__BB16_2:
	bar.sync 	0;
	add.s32 	%r7, %r4, %r2;
	add.s32 	%r8, %r1, %r5;
	setp.ge.s32 	%p4, %r7, %r11;
	setp.ge.s32 	%p5, %r8, %r10;
	or.pred  	%p6, %p4, %p5;
	@%p6 bra 	$L__BB16_4;
	mov.u32 	%r20, _ZZN15astroaccelerate25transpose_rowmajor_kernelEPKfPfiiE4tile;
	mad.lo.s32 	%r21, %r2, 132, %r20;
	shl.b32 	%r22, %r5, 2;
	add.s32 	%r23, %r21, %r22;
	ld.shared.f32 	%f2, [%r23];
	mad.lo.s32 	%r24, %r11, %r8, %r7;
	cvta.to.global.u64 	%rd6, %rd2;
	mul.wide.s32 	%rd7, %r24, 4;
	add.s64 	%rd8, %rd6, %rd7;
	st.global.f32 	[%rd8], %f2;
$L__BB16_4:
	ret;

}


// ===== COMPILED SASS (sm_100) =====

	.target	sm_100

	.elftype	@"ET_EXEC"


//--------------------- .note.nv.tkinfo           --------------------------
	.section	.note.nv.tkinfo,"",@"SHT_NOTE"
	.sectionflags	@"SHF_NOTE_NV_TKINFO"
	.tkinfo
        /*0018*/ 	.word	0x00000002
        /*0030*/ 	.string	""
        /*0030*/ 	.string	"ptxas"
        /*0030*/ 	.string	"Cuda compilation tools, release 13.0, V13.0.88"
        /*0030*/ 	.string	"Build cuda_13.0.r13.0/compiler.36424714_0"
        /*0030*/ 	.string	"-arch sm_100 -m 64 "



//--------------------- .note.nv.cuinfo           --------------------------
	.section	.note.nv.cuinfo,"",@"SHT_NOTE"
	.sectionflags	@"SHF_NOTE_NV_CUINFO"
        /*0018*/ 	.short	0x0002
        /*001a*/ 	.short	0x0064
        /*001c*/ 	.short	0x0082
	.zero		2


//--------------------- .nv.info                  --------------------------
	.section	.nv.info,"",@"SHT_CUDA_INFO"
	.align	4


	//----- nvinfo : EIATTR_REGCOUNT
	.align		4
        /*0000*/ 	.byte	0x04, 0x2f
        /*0002*/ 	.short	(.L_11 - .L_10)
	.align		4
.L_10:
        /*0004*/ 	.word	index@(_ZN15astroaccelerate9fill_onesEPfi)
        /*0008*/ 	.word	0x0000000a


	//----- nvinfo : EIATTR_FRAME_SIZE
	.align		4
.L_11:
        /*000c*/ 	.byte	0x04, 0x11
        /*000e*/ 	.short	(.L_13 - .L_12)
	.align		4
.L_12:
        /*0010*/ 	.word	index@(_ZN15astroaccelerate9fill_onesEPfi)
        /*0014*/ 	.word	0x00000000


	//----- nvinfo : EIATTR_REGCOUNT
	.align		4
.L_13:
        /*0018*/ 	.byte	0x04, 0x2f
        /*001a*/ 	.short	(.L_15 - .L_14)
	.align		4
.L_14:
        /*001c*/ 	.word	index@(_ZN15astroaccelerate13set_int_arrayEPiii)
        /*0020*/ 	.word	0x0000000a


	//----- nvinfo : EIATTR_FRAME_SIZE
	.align		4
.L_15:
        /*0024*/ 	.byte	0x04, 0x11
        /*0026*/ 	.short	(.L_17 - .L_16)
	.align		4
.L_16:
        /*0028*/ 	.word	index@(_ZN15astroaccelerate13set_int_arrayEPiii)
        /*002c*/ 	.word	0x00000000


	//----- nvinfo : EIATTR_REGCOUNT
	.align		4
.L_17:
        /*0030*/ 	.byte	0x04, 0x2f
        /*0032*/ 	.short	(.L_19 - .L_18)
	.align		4
.L_18:
        /*0034*/ 	.word	index@(_ZN15astroaccelerate15LocalStatisticsEPfiiPiPdS2_S1_S1_i)
        /*0038*/ 	.word	0x0000001a


	//----- nvinfo : EIATTR_FRAME_SIZE
	.align		4
.L_19:
        /*003c*/ 	.byte	0x04, 0x11
        /*003e*/ 	.short	(.L_21 - .L_20)
	.align		4
.L_20:
        /*0040*/ 	.word	index@(_ZN15astroaccelerate15LocalStatisticsEPfiiPiPdS2_S1_S1_i)
        /*0044*/ 	.word	0x00000000


	//----- nvinfo : EIATTR_REGCOUNT
	.align		4
.L_21:
        /*0048*/ 	.byte	0x04, 0x2f
        /*004a*/ 	.short	(.L_23 - .L_22)
	.align		4
.L_22:
        /*004c*/ 	.word	index@(_ZN15astroaccelerate16GlobalStatisticsEPdiPiS0_S0_S1_)
        /*0050*/ 	.word	0x00000016


	//----- nvinfo : EIATTR_FRAME_SIZE
	.align		4
.L_23:
        /*0054*/ 	.byte	0x04, 0x11
        /*0056*/ 	.short	(.L_25 - .L_24)
	.align		4
.L_24:
        /*0058*/ 	.word	index@(_ZN15astroaccelerate16GlobalStatisticsEPdiPiS0_S0_S1_)
        /*005c*/ 	.word	0x00000000


	//----- nvinfo : EIATTR_REGCOUNT
	.align		4
.L_25:
        /*0060*/ 	.byte	0x04, 0x2f
        /*0062*/ 	.short	(.L_27 - .L_26)
	.align		4
.L_26:
        /*0064*/ 	.word	index@(_ZN15astroaccelerate4CalcEPdS0_Pii)
        /*0068*/ 	.word	0x0000001f


	//----- nvinfo : EIATTR_FRAME_SIZE
	.align		4
.L_27:
        /*006c*/ 	.byte	0x04, 0x11
        /*006e*/ 	.short	(.L_29 - .L_28)
	.align		4
.L_28:
        /*0070*/ 	.word	index@($__internal_7_$__cuda_sm20_dsqrt_rn_f64_mediumpath_v1)
        /*0074*/ 	.word	0x00000000


	//----- nvinfo : EIATTR_FRAME_SIZE
	.align		4
.L_29:
        /*0078*/ 	.byte	0x04, 0x11
        /*007a*/ 	.short	(.L_31 - .L_30)
	.align		4
.L_30:
        /*007c*/ 	.word	index@($__internal_6_$__cuda_sm20_div_rn_f64_full)
        /*0080*/ 	.word	0x00000000


	//----- nvinfo : EIATTR_FRAME_SIZE
	.align		4
.L_31:
        /*0084*/ 	.byte	0x04, 0x11
        /*0086*/ 	.short	(.L_33 - .L_32)
	.align		4
.L_32:
        /*0088*/ 	.word	index@(_ZN15astroaccelerate4CalcEPdS0_Pii)
        /*008c*/ 	.word	0x00000000


	//----- nvinfo : EIATTR_REGCOUNT
	.align		4
.L_33:
        /*0090*/ 	.byte	0x04, 0x2f
        /*0092*/ 	.short	(.L_35 - .L_34)
	.align		4
.L_34:
        /*0094*/ 	.word	index@(_ZN15astroaccelerate9SigmaClipEPfiiPiS1_PdS2_S1_fiii)
        /*0098*/ 	.word	0x0000001c


	//----- nvinfo : EIATTR_FRAME_SIZE
	.align		4
.L_35:
        /*009c*/ 	.byte	0x04, 0x11
        /*009e*/ 	.short	(.L_37 - .L_36)
	.align		4
.L_36:
        /*00a0*/ 	.word	index@($__internal_5_$__cuda_sm20_div_rn_f64_full)
        /*00a4*/ 	.word	0x00000000


	//----- nvinfo : EIATTR_FRAME_SIZE
	.align		4
.L_37:
        /*00a8*/ 	.byte	0x04, 0x11
        /*00aa*/ 	.short	(.L_39 - .L_38)
	.align		4
.L_38:
        /*00ac*/ 	.word	index@(_ZN15astroaccelerate9SigmaClipEPfiiPiS1_PdS2_S1_fiii)
        /*00b0*/ 	.word	0x00000000


	//----- nvinfo : EIATTR_REGCOUNT
	.align		4
.L_39:
        /*00b4*/ 	.byte	0x04, 0x2f
        /*00b6*/ 	.short	(.L_41 - .L_40)
	.align		4
.L_40:
        /*00b8*/ 	.word	index@(_ZN15astroaccelerate11TerminationEPdS0_S0_S0_PiS1_S1_ii)
        /*00bc*/ 	.word	0x00000020


	//----- nvinfo : EIATTR_FRAME_SIZE
	.align		4
.L_41:
        /*00c0*/ 	.byte	0x04, 0x11
        /*00c2*/ 	.short	(.L_43 - .L_42)
	.align		4
.L_42:
        /*00c4*/ 	.word	index@(_ZN15astroaccelerate11TerminationEPdS0_S0_S0_PiS1_S1_ii)
        /*00c8*/ 	.word	0x00000018


	//----- nvinfo : EIATTR_REGCOUNT
	.align		4
.L_43:
        /*00cc*/ 	.byte	0x04, 0x2f
        /*00ce*/ 	.short	(.L_45 - .L_44)
	.align		4
.L_44:
        /*00d0*/ 	.word	index@(_ZN15astroaccelerate12LocalReplaceEPfiiS0_PdS1_PiyP24curandStatePhilox4_32_10i)
        /*00d4*/ 	.word	0x0000001a


	//----- nvinfo : EIATTR_FRAME_SIZE
	.align		4
.L_45:
        /*00d8*/ 	.byte	0x04, 0x11
        /*00da*/ 	.short	(.L_47 - .L_46)
	.align		4
.L_46:
        /*00dc*/ 	.word	index@($__internal_4_$__cuda_sm20_div_rn_f64_full)
        /*00e0*/ 	.word	0x00000000


	//----- nvinfo : EIATTR_FRAME_SIZE
	.align		4
.L_47:
        /*00e4*/ 	.byte	0x04, 0x11
        /*00e6*/ 	.short	(.L_49 - .L_48)
	.align		4
.L_48:
        /*00e8*/ 	.word	index@(_ZN15astroaccelerate12LocalReplaceEPfiiS0_PdS1_PiyP24curandStatePhilox4_32_10i)
        /*00ec*/ 	.word	0x00000000


	//----- nvinfo : EIATTR_REGCOUNT
	.align		4
.L_49:
        /*00f0*/ 	.byte	0x04, 0x2f
        /*00f2*/ 	.short	(.L_51 - .L_50)
	.align		4
.L_50:
        /*00f4*/ 	.word	index@(_ZN15astroaccelerate11Curand_initEP24curandStatePhilox4_32_10yi)
        /*00f8*/ 	.word	0x00000018


	//----- nvinfo : EIATTR_FRAME_SIZE
	.align		4
.L_51:
        /*00fc*/ 	.byte	0x04, 0x11
        /*00fe*/ 	.short	(.L_53 - .L_52)
	.align		4
.L_52:
        /*0100*/ 	.word	index@(_ZN15astroaccelerate11Curand_initEP24curandStatePhilox4_32_10yi)
        /*0104*/ 	.word	0x00000000


	//----- nvinfo : EIATTR_REGCOUNT
	.align		4
.L_53:
        /*0108*/ 	.byte	0x04, 0x2f
        /*010a*/ 	.short	(.L_55 - .L_54)
	.align		4
.L_54:
        /*010c*/ 	.word	index@(_ZN15astroaccelerate14GlobalConvergeEPdS0_S0_S0_S0_S0_S0_S0_S0_S0_PiifS1_S1_)
        /*0110*/ 	.word	0x0000001b


	//----- nvinfo : EIATTR_FRAME_SIZE
	.align		4
.L_55:
        /*0114*/ 	.byte	0x04, 0x11
        /*0116*/ 	.short	(.L_57 - .L_56)
	.align		4
.L_56:
        /*0118*/ 	.word	index@($__internal_3_$__cuda_sm20_div_rn_f64_full)
        /*011c*/ 	.word	0x00000000


	//----- nvinfo : EIATTR_FRAME_SIZE
	.align		4
.L_57:
        /*0120*/ 	.byte	0x04, 0x11
        /*0122*/ 	.short	(.L_59 - .L_58)
	.align		4
.L_58:
        /*0124*/ 	.word	index@(_ZN15astroaccelerate14GlobalConvergeEPdS0_S0_S0_S0_S0_S0_S0_S0_S0_PiifS1_S1_)
        /*0128*/ 	.word	0x00000000


	//----- nvinfo : EIATTR_REGCOUNT
	.align		4
.L_59:
        /*012c*/ 	.byte	0x04, 0x2f
        /*012e*/ 	.short	(.L_61 - .L_60)
	.align		4
.L_60:
        /*0130*/ 	.word	index@(_ZN15astroaccelerate8ClippingEPdPii)
        /*0134*/ 	.word	0x0000000a


	//----- nvinfo : EIATTR_FRAME_SIZE
	.align		4
.L_61:
        /*0138*/ 	.byte	0x04, 0x11
        /*013a*/ 	.short	(.L_63 - .L_62)
	.align		4
.L_62:
        /*013c*/ 	.word	index@(_ZN15astroaccelerate8ClippingEPdPii)
        /*0140*/ 	.word	0x00000000


	//----- nvinfo : EIATTR_REGCOUNT
	.align		4
.L_63:
        /*0144*/ 	.byte	0x04, 0x2f
        /*0146*/ 	.short	(.L_65 - .L_64)
	.align		4
.L_64:
        /*0148*/ 	.word	index@(_ZN15astroaccelerate9Clipping2EiPd)
        /*014c*/ 	.word	0x00000018


	//----- nvinfo : EIATTR_FRAME_SIZE
	.align		4
.L_65:
        /*0150*/ 	.byte	0x04, 0x11
        /*0152*/ 	.short	(.L_67 - .L_66)
	.align		4
.L_66:
        /*0154*/ 	.word	index@($__internal_2_$__cuda_sm20_dsqrt_rn_f64_mediumpath_v1)
        /*0158*/ 	.word	0x00000000


	//----- nvinfo : EIATTR_FRAME_SIZE
	.align		4
.L_67:
        /*015c*/ 	.byte	0x04, 0x11
        /*015e*/ 	.short	(.L_69 - .L_68)
	.align		4
.L_68:
        /*0160*/ 	.word	index@($__internal_1_$__cuda_sm20_div_rn_f64_full)
        /*0164*/ 	.word	0x00000000


	//----- nvinfo : EIATTR_FRAME_SIZE
	.align		4
.L_69:
        /*0168*/ 	.byte	0x04, 0x11
        /*016a*/ 	.short	(.L_71 - .L_70)
	.align		4
.L_70:
        /*016c*/ 	.word	index@(_ZN15astroaccelerate9Clipping2EiPd)
        /*0170*/ 	.word	0x00000000


	//----- nvinfo : EIATTR_REGCOUNT
	.align		4
.L_71:
        /*0174*/ 	.byte	0x04, 0x2f
        /*0176*/ 	.short	(.L_73 - .L_72)
	.align		4
.L_72:
        /*0178*/ 	.word	index@(_ZN15astroaccelerate13GlobalReplaceEPfPdS1_S1_S1_S1_S1_S1_PiiiS0_yP24curandStatePhilox4_32_10)
        /*017c*/ 	.word	0x0000001d


	//----- nvinfo : EIATTR_FRAME_SIZE
	.align		4
.L_73:
        /*0180*/ 	.byte	0x04, 0x11
        /*0182*/ 	.short	(.L_75 - .L_74)
	.align		4
.L_74:
        /*0184*/ 	.word	index@($__internal_0_$__cuda_sm20_div_rn_f64_full)
        /*0188*/ 	.word	0x00000000


	//----- nvinfo : EIATTR_FRAME_SIZE
	.align		4
.L_75:
        /*018c*/ 	.byte	0x04, 0x11
        /*018e*/ 	.short	(.L_77 - .L_76)
	.align		4
.L_76:
        /*0190*/ 	.word	index@(_ZN15astroaccelerate13GlobalReplaceEPfPdS1_S1_S1_S1_S1_S1_PiiiS0_yP24curandStatePhilox4_32_10)
        /*0194*/ 	.word	0x00000000


	//----- nvinfo : EIATTR_REGCOUNT
	.align		4
.L_77:
        /*0198*/ 	.byte	0x04, 0x2f
        /*019a*/ 	.short	(.L_79 - .L_78)
	.align		4
.L_78:
        /*019c*/ 	.word	index@(_ZN15astroaccelerate5ScaleEPfiiff)
        /*01a0*/ 	.word	0x0000000a


	//----- nvinfo : EIATTR_FRAME_SIZE
	.align		4
.L_79:
        /*01a4*/ 	.byte	0x04, 0x11
        /*01a6*/ 	.short	(.L_81 - .L_80)
	.align		4
.L_80:
        /*01a8*/ 	.word	index@(_ZN15astroaccelerate5ScaleEPfiiff)
        /*01ac*/ 	.word	0x00000000


	//----- nvinfo : EIATTR_REGCOUNT
	.align		4
.L_81:
        /*01b0*/ 	.byte	0x04, 0x2f
        /*01b2*/ 	.short	(.L_83 - .L_82)
	.align		4
.L_82:
        /*01b4*/ 	.word	index@(_ZN15astroaccelerate3dotEPdPii)
        /*01b8*/ 	.word	0x0000000c


	//----- nvinfo : EIATTR_FRAME_SIZE
	.align		4
.L_83:
        /*01bc*/ 	.byte	0x04, 0x11
        /*01be*/ 	.short	(.L_85 - .L_84)
	.align		4
.L_84:
        /*01c0*/ 	.word	index@(_ZN15astroaccelerate3dotEPdPii)
        /*01c4*/ 	.word	0x00000000


	//----- nvinfo : EIATTR_REGCOUNT
	.align		4
.L_85:
        /*01c8*/ 	.byte	0x04, 0x2f
        /*01ca*/ 	.short	(.L_87 - .L_86)
	.align		4
.L_86:
        /*01cc*/ 	.word	index@(_ZN15astroaccelerate4MaskEPdS0_Pii)
        /*01d0*/ 	.word	0x0000000c


	//----- nvinfo : EIATTR_FRAME_SIZE
	.align		4
.L_87:
        /*01d4*/ 	.byte	0x04, 0x11
        /*01d6*/ 	.short	(.L_89 - .L_88)
	.align		4
.L_88:
        /*01d8*/ 	.word	index@(_ZN15astroaccelerate4MaskEPdS0_Pii)
        /*01dc*/ 	.word	0x00000000


	//----- nvinfo : EIATTR_REGCOUNT
	.align		4
.L_89:
        /*01e0*/ 	.byte	0x04, 0x2f
        /*01e2*/ 	.short	(.L_91 - .L_90)
	.align		4
.L_90:
        /*01e4*/ 	.word	index@(_ZN15astroaccelerate25transpose_rowmajor_kernelEPKfPfii)
        /*01e8*/ 	.word	0x0000000c


	//----- nvinfo : EIATTR_FRAME_SIZE
	.align		4
.L_91:
        /*01ec*/ 	.byte	0x04, 0x11
        /*01ee*/ 	.short	(.L_93 - .L_92)
	.align		4
.L_92:
        /*01f0*/ 	.word	index@(_ZN15astroaccelerate25transpose_rowmajor_kernelEPKfPfii)
        /*01f4*/ 	.word	0x00000000


	//----- nvinfo : EIATTR_MIN_STACK_SIZE
	.align		4
.L_93:
        /*01f8*/ 	.byte	0x04, 0x12
        /*01fa*/ 	.short	(.L_95 - .L_94)
	.align		4
.L_94:
        /*01fc*/ 	.word	index@(_ZN15astroaccelerate4MaskEPdS0_Pii)
        /*0200*/ 	.word	0x00000000


	//----- nvinfo : EIATTR_MIN_STACK_SIZE
	.align		4
.L_95:
        /*0204*/ 	.byte	0x04, 0x12
        /*0206*/ 	.short	(.L_97 - .L_96)
	.align		4
.L_96:
        /*0208*/ 	.word	index@(_ZN15astroaccelerate3dotEPdPii)
        /*020c*/ 	.word	0x00000000


	//----- nvinfo : EIATTR_MIN_STACK_SIZE
	.align		4
.L_97:
        /*0210*/ 	.byte	0x04, 0x12
        /*0212*/ 	.short	(.L_99 - .L_98)
	.align		4
.L_98:
        /*0214*/ 	.word	index@(_ZN15astroaccelerate5ScaleEPfiiff)
        /*0218*/ 	.word	0x00000000


	//----- nvinfo : EIATTR_MIN_STACK_SIZE
	.align		4
.L_99:
        /*021c*/ 	.byte	0x04, 0x12
        /*021e*/ 	.short	(.L_101 - .L_100)
	.align		4
.L_100:
        /*0220*/ 	.word	index@(_ZN15astroaccelerate13GlobalReplaceEPfPdS1_S1_S1_S1_S1_S1_PiiiS0_yP24curandStatePhilox4_32_10)
        /*0224*/ 	.word	0x00000000


	//----- nvinfo : EIATTR_MIN_STACK_SIZE
	.align		4
.L_101:
        /*0228*/ 	.byte	0x04, 0x12
        /*022a*/ 	.short	(.L_103 - .L_102)
	.align		4
.L_102:
        /*022c*/ 	.word	index@(_ZN15astroaccelerate9Clipping2EiPd)
        /*0230*/ 	.word	0x00000000


	//----- nvinfo : EIATTR_MIN_STACK_SIZE
	.align		4
.L_103:
        /*0234*/ 	.byte	0x04, 0x12
        /*0236*/ 	.short	(.L_105 - .L_104)
	.align		4
.L_104:
        /*0238*/ 	.word	index@(_ZN15astroaccelerate8ClippingEPdPii)
        /*023c*/ 	.word	0x00000000


	//----- nvinfo : EIATTR_MIN_STACK_SIZE
	.align		4
.L_105:
        /*0240*/ 	.byte	0x04, 0x12
        /*0242*/ 	.short	(.L_107 - .L_106)
	.align		4
.L_106:
        /*0244*/ 	.word	index@(_ZN15astroaccelerate14GlobalConvergeEPdS0_S0_S0_S0_S0_S0_S0_S0_S0_PiifS1_S1_)
        /*0248*/ 	.word	0x00000000


	//----- nvinfo : EIATTR_MIN_STACK_SIZE
	.align		4
.L_107:
        /*024c*/ 	.byte	0x04, 0x12
        /*024e*/ 	.short	(.L_109 - .L_108)
	.align		4
.L_108:
        /*0250*/ 	.word	index@(_ZN15astroaccelerate11Curand_initEP24curandStatePhilox4_32_10yi)
        /*0254*/ 	.word	0x00000000


	//----- nvinfo : EIATTR_MIN_STACK_SIZE
	.align		4
.L_109:
        /*0258*/ 	.byte	0x04, 0x12
        /*025a*/ 	.short	(.L_111 - .L_110)
	.align		4
.L_110:
        /*025c*/ 	.word	index@(_ZN15astroaccelerate12LocalReplaceEPfiiS0_PdS1_PiyP24curandStatePhilox4_32_10i)
        /*0260*/ 	.word	0x00000000


	//----- nvinfo : EIATTR_MIN_STACK_SIZE
	.align		4
.L_111:
        /*0264*/ 	.byte	0x04, 0x12
        /*0266*/ 	.short	(.L_113 - .L_112)
	.align		4
.L_112:
        /*0268*/ 	.word	index@(_ZN15astroaccelerate11TerminationEPdS0_S0_S0_PiS1_S1_ii)
        /*026c*/ 	.word	0x00000018


	//----- nvinfo : EIATTR_MIN_STACK_SIZE
	.align		4
.L_113:
        /*0270*/ 	.byte	0x04, 0x12
        /*0272*/ 	.short	(.L_115 - .L_114)
	.align		4
.L_114:
        /*0274*/ 	.word	index@(_ZN15astroaccelerate9SigmaClipEPfiiPiS1_PdS2_S1_fiii)
        /*0278*/ 	.word	0x00000000


	//----- nvinfo : EIATTR_MIN_STACK_SIZE
	.align		4
.L_115:
        /*027c*/ 	.byte	0x04, 0x12
        /*027e*/ 	.short	(.L_117 - .L_116)
	.align		4
.L_116:
        /*0280*/ 	.word	index@(_ZN15astroaccelerate4CalcEPdS0_Pii)
        /*0284*/ 	.word	0x00000000


	//----- nvinfo : EIATTR_MIN_STACK_SIZE
	.align		4
.L_117:
        /*0288*/ 	.byte	0x04, 0x12
        /*028a*/ 	.short	(.L_119 - .L_118)
	.align		4
.L_118:
        /*028c*/ 	.word	index@(_ZN15astroaccelerate16GlobalStatisticsEPdiPiS0_S0_S1_)
        /*0290*/ 	.word	0x00000000


	//----- nvinfo : EIATTR_MIN_STACK_SIZE
	.align		4
.L_119:
        /*0294*/ 	.byte	0x04, 0x12
        /*0296*/ 	.short	(.L_121 - .L_120)
	.align		4
.L_120:
        /*0298*/ 	.word	index@(_ZN15astroaccelerate15LocalStatisticsEPfiiPiPdS2_S1_S1_i)
        /*029c*/ 	.word	0x00000000


	//----- nvinfo : EIATTR_MIN_STACK_SIZE
	.align		4
.L_121:
        /*02a0*/ 	.byte	0x04, 0x12
        /*02a2*/ 	.short	(.L_123 - .L_122)
	.align		4
.L_122:
        /*02a4*/ 	.word	index@(_ZN15astroaccelerate13set_int_arrayEPiii)
        /*02a8*/ 	.word	0x00000000


	//----- nvinfo : EIATTR_MIN_STACK_SIZE
	.align		4
.L_123:
        /*02ac*/ 	.byte	0x04, 0x12
        /*02ae*/ 	.short	(.L_125 - .L_124)
	.align		4
.L_124:
        /*02b0*/ 	.word	index@(_ZN15astroaccelerate9fill_onesEPfi)
        /*02b4*/ 	.word	0x00000000


	//----- nvinfo : EIATTR_MIN_STACK_SIZE
	.align		4
.L_125:
        /*02b8*/ 	.byte	0x04, 0x12
        /*02ba*/ 	.short	(.L_127 - .L_126)
	.align		4
.L_126:
        /*02bc*/ 	.word	index@(_ZN15astroaccelerate25transpose_rowmajor_kernelEPKfPfii)
        /*02c0*/ 	.word	0x00000000
.L_127:


//--------------------- .nv.compat                --------------------------
	.section	.nv.compat,"",@"SHT_CUDA_COMPAT_INFO"
	.align	4
        /*0000*/ 	.byte	0x02, 0x09, 0x00, 0x00, 0x02, 0x02, 0x01, 0x00, 0x02, 0x05, 0x05, 0x00, 0x03, 0x07, 0x01, 0x01
        /*0010*/ 	.byte	0x02, 0x03, 0x00, 0x00, 0x02, 0x06, 0x01, 0x00, 0x04, 0x0b, 0x08, 0x00, 0x01, 0x00, 0x00, 0x00
        /*0020*/ 	.byte	0x00, 0x00, 0x00, 0x00


//--------------------- .nv.info._ZN15astroaccelerate25transpose_rowmajor_kernelEPKfPfii --------------------------
	.section	.nv.info._ZN15astroaccelerate25transpose_rowmajor_kernelEPKfPfii,"",@"SHT_CUDA_INFO"
	.sectionflags	@""
	.align	4


	//----- nvinfo : EIATTR_CUDA_API_VERSION
	.align		4
        /*0000*/ 	.byte	0x04, 0x37
        /*0002*/ 	.short	(.L_129 - .L_128)
.L_128:
        /*0004*/ 	.word	0x00000082


	//----- nvinfo : EIATTR_KPARAM_INFO
	.align		4
.L_129:
        /*0008*/ 	.byte	0x04, 0x17
        /*000a*/ 	.short	(.L_131 - .L_130)
.L_130:
        /*000c*/ 	.word	0x00000000
        /*0010*/ 	.short	0x0003
        /*0012*/ 	.short	0x0014
        /*0014*/ 	.byte	0x00, 0xf0, 0x11, 0x00


	//----- nvinfo : EIATTR_KPARAM_INFO
	.align		4
.L_131:
        /*0018*/ 	.byte	0x04, 0x17
        /*001a*/ 	.short	(.L_133 - .L_132)
.L_132:
        /*001c*/ 	.word	0x00000000
        /*0020*/ 	.short	0x0002
        /*0022*/ 	.short	0x0010
        /*0024*/ 	.byte	0x00, 0xf0, 0x11, 0x00


	//----- nvinfo : EIATTR_KPARAM_INFO
	.align		4
.L_133:
        /*0028*/ 	.byte	0x04, 0x17
        /*002a*/ 	.short	(.L_135 - .L_134)
.L_134:
        /*002c*/ 	.word	0x00000000
        /*0030*/ 	.short	0x0001
        /*0032*/ 	.short	0x0008
        /*0034*/ 	.byte	0x00, 0xf5, 0x21, 0x00


	//----- nvinfo : EIATTR_KPARAM_INFO
	.align		4
.L_135:
        /*0038*/ 	.byte	0x04, 0x17
        /*003a*/ 	.short	(.L_137 - .L_136)
.L_136:
        /*003c*/ 	.word	0x00000000
        /*0040*/ 	.short	0x0000
        /*0042*/ 	.short	0x0000
        /*0044*/ 	.byte	0x00, 0xf5, 0x21, 0x00


	//----- nvinfo : EIATTR_SPARSE_MMA_MASK
	.align		4
.L_137:
        /*0048*/ 	.byte	0x03, 0x50
        /*004a*/ 	.short	0x0000


	//----- nvinfo : EIATTR_MAXREG_COUNT
	.align		4
        /*004c*/ 	.byte	0x03, 0x1b
        /*004e*/ 	.short	0x00ff


	//----- nvinfo : EIATTR_NUM_BARRIERS
	.align		4
        /*0050*/ 	.byte	0x02, 0x4c
        /*0052*/ 	.byte	0x01
	.zero		1


	//----- nvinfo : EIATTR_MERCURY_ISA_VERSION
	.align		4
        /*0054*/ 	.byte	0x03, 0x5f
        /*0056*/ 	.short	0x0101


	//----- nvinfo : EIATTR_VRC_CTA_INIT_COUNT
	.align		4
        /*0058*/ 	.byte	0x02, 0x4a
	.zero		1
	.zero		1


	//----- nvinfo : EIATTR_EXIT_INSTR_OFFSETS
	.align		4
        /*005c*/ 	.byte	0x04, 0x1c
        /*005e*/ 	.short	(.L_139 - .L_138)


	//   ....[0]....
.L_138:
        /*0060*/ 	.word	0x000001a0


	//   ....[1]....
        /*0064*/ 	.word	0x00000250


	//----- nvinfo : EIATTR_CBANK_PARAM_SIZE
	.align		4
.L_139:
        /*0068*/ 	.byte	0x03, 0x19
        /*006a*/ 	.short	0x0018


	//----- nvinfo : EIATTR_PARAM_CBANK
	.align		4
        /*006c*/ 	.byte	0x04, 0x0a
        /*006e*/ 	.short	(.L_141 - .L_140)
	.align		4
.L_140:
        /*0070*/ 	.word	index@(.nv.constant0._ZN15astroaccelerate25transpose_rowmajor_kernelEPKfPfii)
        /*0074*/ 	.short	0x0380
        /*0076*/ 	.short	0x0018


	//----- nvinfo : EIATTR_SW_WAR
	.align		4
.L_141:
        /*0078*/ 	.byte	0x04, 0x36
        /*007a*/ 	.short	(.L_143 - .L_142)
.L_142:
        /*007c*/ 	.word	0x00000008
.L_143:


//--------------------- .nv.info._ZN15astroaccelerate4MaskEPdS0_Pii --------------------------
	.section	.nv.info._ZN15astroaccelerate4MaskEPdS0_Pii,"",@"SHT_CUDA_INFO"
	.sectionflags	@""
	.align	4


	//----- nvinfo : EIATTR_CUDA_API_VERSION
	.align		4
        /*0000*/ 	.byte	0x04, 0x37
        /*0002*/ 	.short	(.L_145 - .L_144)
.L_144:
        /*0004*/ 	.word	0x00000082


	//----- nvinfo : EIATTR_KPARAM_INFO
	.align		4
.L_145:
        /*0008*/ 	.byte	0x04, 0x17
        /*000a*/ 	.short	(.L_147 - .L_146)
.L_146:
        /*000c*/ 	.word	0x00000000
        /*0010*/ 	.short	0x0003
        /*0012*/ 	.short	0x0018
        /*0014*/ 	.byte	0x00, 0xf0, 0x11, 0x00


	//----- nvinfo : EIATTR_KPARAM_INFO
	.align		4
.L_147:
        /*0018*/ 	.byte	0x04, 0x17
        /*001a*/ 	.short	(.L_149 - .L_148)
.L_148:
        /*001c*/ 	.word	0x00000000
        /*0020*/ 	.short	0x0002
        /*0022*/ 	.short	0x0010
        /*0024*/ 	.byte	0x00, 0xf5, 0x21, 0x00


	//----- nvinfo : EIATTR_KPARAM_INFO
	.align		4
.L_149:
        /*0028*/ 	.byte	0x04, 0x17
        /*002a*/ 	.short	(.L_151 - .L_150)
.L_150:
        /*002c*/ 	.word	0x00000000
        /*0030*/ 	.short	0x0001
        /*0032*/ 	.short	0x0008
        /*0034*/ 	.byte	0x00, 0xf5, 0x21, 0x00


	//----- nvinfo : EIATTR_KPARAM_INFO
	.align		4
.L_151:
        /*0038*/ 	.byte	0x04, 0x17
        /*003a*/ 	.short	(.L_153 - .L_152)
.L_152:
        /*003c*/ 	.word	0x00000000
        /*0040*/ 	.short	0x0000
        /*0042*/ 	.short	0x0000
        /*0044*/ 	.byte	0x00, 0xf5, 0x21, 0x00


	//----- nvinfo : EIATTR_SPARSE_MMA_MASK
	.align		4
.L_153:
        /*0048*/ 	.byte	0x03, 0x50
        /*004a*/ 	.short	0x0000


	//----- nvinfo : EIATTR_MAXREG_COUNT
	.align		4
        /*004c*/ 	.byte	0x03, 0x1b
        /*004e*/ 	.short	0x00ff


	//----- nvinfo : EIATTR_MERCURY_ISA_VERSION
	.align		4
        /*0050*/ 	.byte	0x03, 0x5f
        /*0052*/ 	.short	0x0101


	//----- nvinfo : EIATTR_VRC_CTA_INIT_COUNT
	.align		4
        /*0054*/ 	.byte	0x02, 0x4a
	.zero		1
	.zero		1


	//----- nvinfo : EIATTR_EXIT_INSTR_OFFSETS
	.align		4
        /*0058*/ 	.byte	0x04, 0x1c
        /*005a*/ 	.short	(.L_155 - .L_154)


	//   ....[0]....
.L_154:
        /*005c*/ 	.word	0x00000070


	//   ....[1]....
        /*0060*/ 	.word	0x000000d0


	//   ....[2]....
        /*0064*/ 	.word	0x00000160


	//----- nvinfo : EIATTR_CBANK_PARAM_SIZE
	.align		4
.L_155:
        /*0068*/ 	.byte	0x03, 0x19
        /*006a*/ 	.short	0x001c


	//----- nvinfo : EIATTR_PARAM_CBANK
	.align		4
        /*006c*/ 	.byte	0x04, 0x0a
        /*006e*/ 	.short	(.L_157 - .L_156)
	.align		4
.L_156:
        /*0070*/ 	.word	index@(.nv.constant0._ZN15astroaccelerate4MaskEPdS0_Pii)
        /*0074*/ 	.short	0x0380
        /*0076*/ 	.short	0x001c


	//----- nvinfo : EIATTR_SW_WAR
	.align		4
.L_157:
        /*0078*/ 	.byte	0x04, 0x36
        /*007a*/ 	.short	(.L_159 - .L_158)
.L_158:
        /*007c*/ 	.word	0x00000008
.L_159:


//--------------------- .nv.info._ZN15astroaccelerate3dotEPdPii --------------------------
	.section	.nv.info._ZN15astroaccelerate3dotEPdPii,"",@"SHT_CUDA_INFO"
	.sectionflags	@""
	.align	4


	//----- nvinfo : EIATTR_CUDA_API_VERSION
	.align		4
        /*0000*/ 	.byte	0x04, 0x37
        /*0002*/ 	.short	(.L_161 - .L_160)
.L_160:
        /*0004*/ 	.word	0x00000082


	//----- nvinfo : EIATTR_KPARAM_INFO
	.align		4
.L_161:
        /*0008*/ 	.byte	0x04, 0x17
        /*000a*/ 	.short	(.L_163 - .L_162)
.L_162:
        /*000c*/ 	.word	0x00000000
        /*0010*/ 	.short	0x0002
        /*0012*/ 	.short	0x0010
        /*0014*/ 	.byte	0x00, 0xf0, 0x11, 0x00


	//----- nvinfo : EIATTR_KPARAM_INFO
	.align		4
.L_163:
        /*0018*/ 	.byte	0x04, 0x17
        /*001a*/ 	.short	(.L_165 - .L_164)
.L_164:
        /*001c*/ 	.word	0x00000000
        /*0020*/ 	.short	0x0001
        /*0022*/ 	.short	0x0008
        /*0024*/ 	.byte	0x00, 0xf5, 0x21, 0x00


	//----- nvinfo : EIATTR_KPARAM_INFO
	.align		4
.L_165:
        /*0028*/ 	.byte	0x04, 0x17
        /*002a*/ 	.short	(.L_167 - .L_166)
.L_166:
        /*002c*/ 	.word	0x00000000
        /*0030*/ 	.short	0x0000
        /*0032*/ 	.short	0x0000
        /*0034*/ 	.byte	0x00, 0xf5, 0x21, 0x00


	//----- nvinfo : EIATTR_SPARSE_MMA_MASK
	.align		4
.L_167:
        /*0038*/ 	.byte	0x03, 0x50
        /*003a*/ 	.short	0x0000


	//----- nvinfo : EIATTR_MAXREG_COUNT
	.align		4
        /*003c*/ 	.byte	0x03, 0x1b
        /*003e*/ 	.short	0x00ff


	//----- nvinfo : EIATTR_MERCURY_ISA_VERSION
	.align		4
        /*0040*/ 	.byte	0x03, 0x5f
        /*0042*/ 	.short	0x0101


	//----- nvinfo : EIATTR_VRC_CTA_INIT_COUNT
	.align		4
        /*0044*/ 	.byte	0x02, 0x4a
	.zero		1
	.zero		1


	//----- nvinfo : EIATTR_EXIT_INSTR_OFFSETS
	.align		4
        /*0048*/ 	.byte	0x04, 0x1c
        /*004a*/ 	.short	(.L_169 - .L_168)


	//   ....[0]....
.L_168:
        /*004c*/ 	.word	0x00000070


	//   ....[1]....
        /*0050*/ 	.word	0x00000140


	//----- nvinfo : EIATTR_CBANK_PARAM_SIZE
	.align		4
.L_169:
        /*0054*/ 	.byte	0x03, 0x19
        /*0056*/ 	.short	0x0014


	//----- nvinfo : EIATTR_PARAM_CBANK
	.align		4
        /*0058*/ 	.byte	0x04, 0x0a
        /*005a*/ 	.short	(.L_171 - .L_170)
	.align		4
.L_170:
        /*005c*/ 	.word	index@(.nv.constant0._ZN15astroaccelerate3dotEPdPii)
        /*0060*/ 	.short	0x0380
        /*0062*/ 	.short	0x0014


	//----- nvinfo : EIATTR_SW_WAR
	.align		4
.L_171:
        /*0064*/ 	.byte	0x04, 0x36
        /*0066*/ 	.short	(.L_173 - .L_172)
.L_172:
        /*0068*/ 	.word	0x00000008
.L_173:


//--------------------- .nv.info._ZN15astroaccelerate5ScaleEPfiiff --------------------------
	.section	.nv.info._ZN15astroaccelerate5ScaleEPfiiff,"",@"SHT_CUDA_INFO"
	.sectionflags	@""
	.align	4


	//----- nvinfo : EIATTR_CUDA_API_VERSION
	.align		4
        /*0000*/ 	.byte	0x04, 0x37
        /*0002*/ 	.short	(.L_175 - .L_174)
.L_174:
        /*0004*/ 	.word	0x00000082


	//----- nvinfo : EIATTR_KPARAM_INFO
	.align		4
.L_175:
        /*0008*/ 	.byte	0x04, 0x17
        /*000a*/ 	.short	(.L_177 - .L_176)
.L_176:
        /*000c*/ 	.word	0x00000000
        /*0010*/ 	.short	0x0004
        /*0012*/ 	.short	0x0014
        /*0014*/ 	.byte	0x00, 0xf0, 0x11, 0x00


	//----- nvinfo : EIATTR_KPARAM_INFO
	.align		4
.L_177:
        /*0018*/ 	.byte	0x04, 0x17
        /*001a*/ 	.short	(.L_179 - .L_178)
.L_178:
        /*001c*/ 	.word	0x00000000
        /*0020*/ 	.short	0x0003
        /*0022*/ 	.short	0x0010
        /*0024*/ 	.byte	0x00, 0xf0, 0x11, 0x00


	//----- nvinfo : EIATTR_KPARAM_INFO
	.align		4
.L_179:
        /*0028*/ 	.byte	0x04, 0x17
        /*002a*/ 	.short	(.L_181 - .L_180)
.L_180:
        /*002c*/ 	.word	0x00000000
        /*0030*/ 	.short	0x0002
        /*0032*/ 	.short	0x000c
        /*0034*/ 	.byte	0x00, 0xf0, 0x11, 0x00


	//----- nvinfo : EIATTR_KPARAM_INFO
	.align		4
.L_181:
        /*0038*/ 	.byte	0x04, 0x17
        /*003a*/ 	.short	(.L_183 - .L_182)
.L_182:
        /*003c*/ 	.word	0x00000000
        /*0040*/ 	.short	0x0001
        /*0042*/ 	.short	0x0008
        /*0044*/ 	.byte	0x00, 0xf0, 0x11, 0x00


	//----- nvinfo : EIATTR_KPARAM_INFO
	.align		4
.L_183:
        /*0048*/ 	.byte	0x04, 0x17
        /*004a*/ 	.short	(.L_185 - .L_184)
.L_184:
        /*004c*/ 	.word	0x00000000
        /*0050*/ 	.short	0x0000
        /*0052*/ 	.short	0x0000
        /*0054*/ 	.byte	0x00, 0xf5, 0x21, 0x00


	//----- nvinfo : EIATTR_SPARSE_MMA_MASK
	.align		4
.L_185:
        /*0058*/ 	.byte	0x03, 0x50
        /*005a*/ 	.short	0x0000


	//----- nvinfo : EIATTR_MAXREG_COUNT
	.align		4
        /*005c*/ 	.byte	0x03, 0x1b
        /*005e*/ 	.short	0x00ff


	//----- nvinfo : EIATTR_MERCURY_ISA_VERSION
	.align		4
        /*0060*/ 	.byte	0x03, 0x5f
        /*0062*/ 	.short	0x0101


	//----- nvinfo : EIATTR_VRC_CTA_INIT_COUNT
	.align		4
        /*0064*/ 	.byte	0x02, 0x4a
	.zero		1
	.zero		1


	//----- nvinfo : EIATTR_EXIT_INSTR_OFFSETS
	.align		4
        /*0068*/ 	.byte	0x04, 0x1c
        /*006a*/ 	.short	(.L_187 - .L_186)


	//   ....[0]....
.L_186:
        /*006c*/ 	.word	0x000000c0


	//   ....[1]....
        /*0070*/ 	.word	0x00000190


	//----- nvinfo : EIATTR_CBANK_PARAM_SIZE
	.align		4
.L_187:
        /*0074*/ 	.byte	0x03, 0x19
        /*0076*/ 	.short	0x0018


	//----- nvinfo : EIATTR_PARAM_CBANK
	.align		4
        /*0078*/ 	.byte	0x04, 0x0a
        /*007a*/ 	.short	(.L_189 - .L_188)
	.align		4
.L_188:
        /*007c*/ 	.word	index@(.nv.constant0._ZN15astroaccelerate5ScaleEPfiiff)
        /*0080*/ 	.short	0x0380
        /*0082*/ 	.short	0x0018


	//----- nvinfo : EIATTR_SW_WAR
	.align		4
.L_189:
        /*0084*/ 	.byte	0x04, 0x36
        /*0086*/ 	.short	(.L_191 - .L_190)
.L_190:
        /*0088*/ 	.word	0x00000008
.L_191:


//--------------------- .nv.info._ZN15astroaccelerate13GlobalReplaceEPfPdS1_S1_S1_S1_S1_S1_PiiiS0_yP24curandStatePhilox4_32_10 --------------------------
	.section	.nv.info._ZN15astroaccelerate13GlobalReplaceEPfPdS1_S1_S1_S1_S1_S1_PiiiS0_yP24curandStatePhilox4_32_10,"",@"SHT_CUDA_INFO"
	.sectionflags	@""
	.align	4


	//----- nvinfo : EIATTR_CUDA_API_VERSION
	.align		4
        /*0000*/ 	.byte	0x04, 0x37
        /*0002*/ 	.short	(.L_193 - .L_192)
.L_192:
        /*0004*/ 	.word	0x00000082


	//----- nvinfo : EIATTR_KPARAM_INFO
	.align		4
.L_193:
        /*0008*/ 	.byte	0x04, 0x17
        /*000a*/ 	.short	(.L_195 - .L_194)
.L_194:
        /*000c*/ 	.word	0x00000000
        /*0010*/ 	.short	0x000d
        /*0012*/ 	.short	0x0060
        /*0014*/ 	.byte	0x00, 0xf5, 0x21, 0x00


	//----- nvinfo : EIATTR_KPARAM_INFO
	.align		4
.L_195:
        /*0018*/ 	.byte	0x04, 0x17
        /*001a*/ 	.short	(.L_197 - .L_196)
.L_196:
        /*001c*/ 	.word	0x00000000
        /*0020*/ 	.short	0x000c
        /*0022*/ 	.short	0x0058
        /*0024*/ 	.byte	0x00, 0xf0, 0x21, 0x00


	//----- nvinfo : EIATTR_KPARAM_INFO
	.align		4
.L_197:
        /*0028*/ 	.byte	0x04, 0x17
        /*002a*/ 	.short	(.L_199 - .L_198)
.L_198:
        /*002c*/ 	.word	0x00000000
        /*0030*/ 	.short	0x000b
        /*0032*/ 	.short	0x0050
        /*0034*/ 	.byte	0x00, 0xf5, 0x21, 0x00


	//----- nvinfo : EIATTR_KPARAM_INFO
	.align		4
.L_199:
        /*0038*/ 	.byte	0x04, 0x17
        /*003a*/ 	.short	(.L_201 - .L_200)
.L_200:
        /*003c*/ 	.word	0x00000000
        /*0040*/ 	.short	0x000a
        /*0042*/ 	.short	0x004c
        /*0044*/ 	.byte	0x00, 0xf0, 0x11, 0x00


	//----- nvinfo : EIATTR_KPARAM_INFO
	.align		4
.L_201:
        /*0048*/ 	.byte	0x04, 0x17
        /*004a*/ 	.short	(.L_203 - .L_202)
.L_202:
        /*004c*/ 	.word	0x00000000
        /*0050*/ 	.short	0x0009
        /*0052*/ 	.short	0x0048
        /*0054*/ 	.byte	0x00, 0xf0, 0x11, 0x00


	//----- nvinfo : EIATTR_KPARAM_INFO
	.align		4
.L_203:
        /*0058*/ 	.byte	0x04, 0x17
        /*005a*/ 	.short	(.L_205 - .L_204)
.L_204:
        /*005c*/ 	.word	0x00000000
        /*0060*/ 	.short	0x0008
        /*0062*/ 	.short	0x0040
        /*0064*/ 	.byte	0x00, 0xf5, 0x21, 0x00


	//----- nvinfo : EIATTR_KPARAM_INFO
	.align		4
.L_205:
        /*0068*/ 	.byte	0x04, 0x17
        /*006a*/ 	.short	(.L_207 - .L_206)
.L_206:
        /*006c*/ 	.word	0x00000000
        /*0070*/ 	.short	0x0007
        /*0072*/ 	.short	0x0038
        /*0074*/ 	.byte	0x00, 0xf5, 0x21, 0x00


	//----- nvinfo : EIATTR_KPARAM_INFO
	.align		4
.L_207:
        /*0078*/ 	.byte	0x04, 0x17
        /*007a*/ 	.short	(.L_209 - .L_208)
.L_208:
        /*007c*/ 	.word	0x00000000
        /*0080*/ 	.short	0x0006
        /*0082*/ 	.short	0x0030
        /*0084*/ 	.byte	0x00, 0xf5, 0x21, 0x00


	//----- nvinfo : EIATTR_KPARAM_INFO
	.align		4
.L_209:
        /*0088*/ 	.byte	0x04, 0x17
        /*008a*/ 	.short	(.L_211 - .L_210)
.L_210:
        /*008c*/ 	.word	0x00000000
        /*0090*/ 	.short	0x0005
        /*0092*/ 	.short	0x0028
        /*0094*/ 	.byte	0x00, 0xf5, 0x21, 0x00


	//----- nvinfo : EIATTR_KPARAM_INFO
	.align		4
.L_211:
        /*0098*/ 	.byte	0x04, 0x17
        /*009a*/ 	.short	(.L_213 - .L_212)
.L_212:
        /*009c*/ 	.word	0x00000000
        /*00a0*/ 	.short	0x0004
        /*00a2*/ 	.short	0x0020
        /*00a4*/ 	.byte	0x00, 0xf5, 0x21, 0x00


	//----- nvinfo : EIATTR_KPARAM_INFO
	.align		4
.L_213:
        /*00a8*/ 	.byte	0x04, 0x17
        /*00aa*/ 	.short	(.L_215 - .L_214)
.L_214:
        /*00ac*/ 	.word	0x00000000
        /*00b0*/ 	.short	0x0003
        /*00b2*/ 	.short	0x0018
        /*00b4*/ 	.byte	0x00, 0xf5, 0x21, 0x00


	//----- nvinfo : EIATTR_KPARAM_INFO
	.align		4
.L_215:
        /*00b8*/ 	.byte	0x04, 0x17
        /*00ba*/ 	.short	(.L_217 - .L_216)
.L_216:
        /*00bc*/ 	.word	0x00000000
        /*00c0*/ 	.short	0x0002
        /*00c2*/ 	.short	0x0010
        /*00c4*/ 	.byte	0x00, 0xf5, 0x21, 0x00


	//----- nvinfo : EIATTR_KPARAM_INFO
	.align		4
.L_217:
        /*00c8*/ 	.byte	0x04, 0x17
        /*00ca*/ 	.short	(.L_219 - .L_218)
.L_218:
        /*00cc*/ 	.word	0x00000000
        /*00d0*/ 	.short	0x0001
        /*00d2*/ 	.short	0x0008
        /*00d4*/ 	.byte	0x00, 0xf5, 0x21, 0x00


	//----- nvinfo : EIATTR_KPARAM_INFO
	.align		4
.L_219:
        /*00d8*/ 	.byte	0x04, 0x17
        /*00da*/ 	.short	(.L_221 - .L_220)
.L_220:
        /*00dc*/ 	.word	0x00000000
        /*00e0*/ 	.short	0x0000
        /*00e2*/ 	.short	0x0000
        /*00e4*/ 	.byte	0x00, 0xf5, 0x21, 0x00


	//----- nvinfo : EIATTR_SPARSE_MMA_MASK
	.align		4
.L_221:
        /*00e8*/ 	.byte	0x03, 0x50
        /*00ea*/ 	.short	0x0000


	//----- nvinfo : EIATTR_MAXREG_COUNT
	.align		4
        /*00ec*/ 	.byte	0x03, 0x1b
        /*00ee*/ 	.short	0x00ff


	//----- nvinfo : EIATTR_MERCURY_ISA_VERSION
	.align		4
        /*00f0*/ 	.byte	0x03, 0x5f
        /*00f2*/ 	.short	0x0101


	//----- nvinfo : EIATTR_VRC_CTA_INIT_COUNT
	.align		4
        /*00f4*/ 	.byte	0x02, 0x4a
	.zero		1
	.zero		1


	//----- nvinfo : EIATTR_EXIT_INSTR_OFFSETS
	.align		4
        /*00f8*/ 	.byte	0x04, 0x1c
        /*00fa*/ 	.short	(.L_223 - .L_222)


	//   ....[0]....
.L_222:
        /*00fc*/ 	.word	0x000000c0


	//   ....[1]....
        /*0100*/ 	.word	0x000004d0


	//   ....[2]....
        /*0104*/ 	.word	0x00000e80


	//----- nvinfo : EIATTR_INDIRECT_BRANCH_TARGETS
	.align		4
.L_223:
        /*0108*/ 	.byte	0x04, 0x34
        /*010a*/ 	.short	(.L_225 - .L_224)


	//   ....[0]....
.L_224:
        /*010c*/ 	.word	.L_x_108@srel
        /*0110*/ 	.short	0x0
        /*0112*/ 	.short	0x0
        /*0114*/ 	.word	0x3
        /*0118*/ 	.word	.L_x_109@srel
        /*011c*/ 	.word	.L_x_110@srel
        /*0120*/ 	.word	.L_x_111@srel


	//----- nvinfo : EIATTR_CRS_STACK_SIZE
	.align		4
.L_225:
        /*0124*/ 	.byte	0x04, 0x1e
        /*0126*/ 	.short	(.L_227 - .L_226)
.L_226:
        /*0128*/ 	.word	0x00000000


	//----- nvinfo : EIATTR_CBANK_PARAM_SIZE
	.align		4
.L_227:
        /*012c*/ 	.byte	0x03, 0x19
        /*012e*/ 	.short	0x0068


	//----- nvinfo : EIATTR_PARAM_CBANK
	.align		4
        /*0130*/ 	.byte	0x04, 0x0a
        /*0132*/ 	.short	(.L_229 - .L_228)
	.align		4
.L_228:
        /*0134*/ 	.word	index@(.nv.constant0._ZN15astroaccelerate13GlobalReplaceEPfPdS1_S1_S1_S1_S1_S1_PiiiS0_yP24curandStatePhilox4_32_10)
        /*0138*/ 	.short	0x0380
        /*013a*/ 	.short	0x0068


	//----- nvinfo : EIATTR_SW_WAR
	.align		4
.L_229:
        /*013c*/ 	.byte	0x04, 0x36
        /*013e*/ 	.short	(.L_231 - .L_230)
.L_230:
        /*0140*/ 	.word	0x00000008
.L_231:


//--------------------- .nv.info._ZN15astroaccelerate9Clipping2EiPd --------------------------
	.section	.nv.info._ZN15astroaccelerate9Clipping2EiPd,"",@"SHT_CUDA_INFO"
	.sectionflags	@""
	.align	4


	//----- nvinfo : EIATTR_CUDA_API_VERSION
	.align		4
        /*0000*/ 	.byte	0x04, 0x37
        /*0002*/ 	.short	(.L_233 - .L_232)
.L_232:
        /*0004*/ 	.word	0x00000082


	//----- nvinfo : EIATTR_KPARAM_INFO
	.align		4
.L_233:
        /*0008*/ 	.byte	0x04, 0x17
        /*000a*/ 	.short	(.L_235 - .L_234)
.L_234:
        /*000c*/ 	.word	0x00000000
        /*0010*/ 	.short	0x0001
        /*0012*/ 	.short	0x0008
        /*0014*/ 	.byte	0x00, 0xf5, 0x21, 0x00


	//----- nvinfo : EIATTR_KPARAM_INFO
	.align		4
.L_235:
        /*0018*/ 	.byte	0x04, 0x17
        /*001a*/ 	.short	(.L_237 - .L_236)
.L_236:
        /*001c*/ 	.word	0x00000000
        /*0020*/ 	.short	0x0000
        /*0022*/ 	.short	0x0000
        /*0024*/ 	.byte	0x00, 0xf0, 0x11, 0x00


	//----- nvinfo : EIATTR_SPARSE_MMA_MASK
	.align		4
.L_237:
        /*0028*/ 	.byte	0x03, 0x50
        /*002a*/ 	.short	0x0000


	//----- nvinfo : EIATTR_MAXREG_COUNT
	.align		4
        /*002c*/ 	.byte	0x03, 0x1b
        /*002e*/ 	.short	0x00ff


	//----- nvinfo : EIATTR_MERCURY_ISA_VERSION
	.align		4
        /*0030*/ 	.byte	0x03, 0x5f
        /*0032*/ 	.short	0x0101


	//----- nvinfo : EIATTR_VRC_CTA_INIT_COUNT
	.align		4
        /*0034*/ 	.byte	0x02, 0x4a
	.zero		1
	.zero		1


	//----- nvinfo : EIATTR_EXIT_INSTR_OFFSETS
	.align		4
        /*0038*/ 	.byte	0x04, 0x1c
        /*003a*/ 	.short	(.L_239 - .L_238)


	//   ....[0]....
.L_238:
        /*003c*/ 	.word	0x00000830


	//----- nvinfo : EIATTR_CRS_STACK_SIZE
	.align		4
.L_239:
        /*0040*/ 	.byte	0x04, 0x1e
        /*0042*/ 	.short	(.L_241 - .L_240)
.L_240:
        /*0044*/ 	.word	0x00000000


	//----- nvinfo : EIATTR_CBANK_PARAM_SIZE
	.align		4
.L_241:
        /*0048*/ 	.byte	0x03, 0x19
        /*004a*/ 	.short	0x0010


	//----- nvinfo : EIATTR_PARAM_CBANK
	.align		4
        /*004c*/ 	.byte	0x04, 0x0a
        /*004e*/ 	.short	(.L_243 - .L_242)
	.align		4
.L_242:
        /*0050*/ 	.word	index@(.nv.constant0._ZN15astroaccelerate9Clipping2EiPd)
        /*0054*/ 	.short	0x0380
        /*0056*/ 	.short	0x0010


	//----- nvinfo : EIATTR_SW_WAR
	.align		4
.L_243:
        /*0058*/ 	.byte	0x04, 0x36
        /*005a*/ 	.short	(.L_245 - .L_244)
.L_244:
        /*005c*/ 	.word	0x00000008
.L_245:


//--------------------- .nv.info._ZN15astroaccelerate8ClippingEPdPii --------------------------
	.section	.nv.info._ZN15astroaccelerate8ClippingEPdPii,"",@"SHT_CUDA_INFO"
	.sectionflags	@""
	.align	4


	//----- nvinfo : EIATTR_CUDA_API_VERSION
	.align		4
        /*0000*/ 	.byte	0x04, 0x37
        /*0002*/ 	.short	(.L_247 - .L_246)
.L_246:
        /*0004*/ 	.word	0x00000082


	//----- nvinfo : EIATTR_KPARAM_INFO
	.align		4
.L_247:
        /*0008*/ 	.byte	0x04, 0x17
        /*000a*/ 	.short	(.L_249 - .L_248)
.L_248:
        /*000c*/ 	.word	0x00000000
        /*0010*/ 	.short	0x0002
        /*0012*/ 	.short	0x0010
        /*0014*/ 	.byte	0x00, 0xf0, 0x11, 0x00


	//----- nvinfo : EIATTR_KPARAM_INFO
	.align		4
.L_249:
        /*0018*/ 	.byte	0x04, 0x17
        /*001a*/ 	.short	(.L_251 - .L_250)
.L_250:
        /*001c*/ 	.word	0x00000000
        /*0020*/ 	.short	0x0001
        /*0022*/ 	.short	0x0008
        /*0024*/ 	.byte	0x00, 0xf5, 0x21, 0x00


	//----- nvinfo : EIATTR_KPARAM_INFO
	.align		4
.L_251:
        /*0028*/ 	.byte	0x04, 0x17
        /*002a*/ 	.short	(.L_253 - .L_252)
.L_252:
        /*002c*/ 	.word	0x00000000
        /*0030*/ 	.short	0x0000
        /*0032*/ 	.short	0x0000
        /*0034*/ 	.byte	0x00, 0xf5, 0x21, 0x00


	//----- nvinfo : EIATTR_SPARSE_MMA_MASK
	.align		4
.L_253:
        /*0038*/ 	.byte	0x03, 0x50
        /*003a*/ 	.short	0x0000


	//----- nvinfo : EIATTR_MAXREG_COUNT
	.align		4
        /*003c*/ 	.byte	0x03, 0x1b
        /*003e*/ 	.short	0x00ff


	//----- nvinfo : EIATTR_MERCURY_ISA_VERSION
	.align		4
        /*0040*/ 	.byte	0x03, 0x5f
        /*0042*/ 	.short	0x0101


	//----- nvinfo : EIATTR_VRC_CTA_INIT_COUNT
	.align		4
        /*0044*/ 	.byte	0x02, 0x4a
	.zero		1
	.zero		1


	//----- nvinfo : EIATTR_EXIT_INSTR_OFFSETS
	.align		4
        /*0048*/ 	.byte	0x04, 0x1c
        /*004a*/ 	.short	(.L_255 - .L_254)


	//   ....[0]....
.L_254:
        /*004c*/ 	.word	0x00000070


	//   ....[1]....
        /*0050*/ 	.word	0x000000f0


	//----- nvinfo : EIATTR_CBANK_PARAM_SIZE
	.align		4
.L_255:
        /*0054*/ 	.byte	0x03, 0x19
        /*0056*/ 	.short	0x0014


	//----- nvinfo : EIATTR_PARAM_CBANK
	.align		4
        /*0058*/ 	.byte	0x04, 0x0a
        /*005a*/ 	.short	(.L_257 - .L_256)
	.align		4
.L_256:
        /*005c*/ 	.word	index@(.nv.constant0._ZN15astroaccelerate8ClippingEPdPii)
        /*0060*/ 	.short	0x0380
        /*0062*/ 	.short	0x0014


	//----- nvinfo : EIATTR_SW_WAR
	.align		4
.L_257:
        /*0064*/ 	.byte	0x04, 0x36
        /*0066*/ 	.short	(.L_259 - .L_258)
.L_258:
        /*0068*/ 	.word	0x00000008
.L_259:


//--------------------- .nv.info._ZN15astroaccelerate14GlobalConvergeEPdS0_S0_S0_S0_S0_S0_S0_S0_S0_PiifS1_S1_ --------------------------
	.section	.nv.info._ZN15astroaccelerate14GlobalConvergeEPdS0_S0_S0_S0_S0_S0_S0_S0_S0_PiifS1_S1_,"",@"SHT_CUDA_INFO"
	.sectionflags	@""
	.align	4


	//----- nvinfo : EIATTR_CUDA_API_VERSION
	.align		4
        /*0000*/ 	.byte	0x04, 0x37
        /*0002*/ 	.short	(.L_261 - .L_260)
.L_260:
        /*0004*/ 	.word	0x00000082


	//----- nvinfo : EIATTR_KPARAM_INFO
	.align		4
.L_261:
        /*0008*/ 	.byte	0x04, 0x17
        /*000a*/ 	.short	(.L_263 - .L_262)
.L_262:
        /*000c*/ 	.word	0x00000000
        /*0010*/ 	.short	0x000e
        /*0012*/ 	.short	0x0068
        /*0014*/ 	.byte	0x00, 0xf5, 0x21, 0x00


	//----- nvinfo : EIATTR_KPARAM_INFO
	.align		4
.L_263:
        /*0018*/ 	.byte	0x04, 0x17
        /*001a*/ 	.short	(.L_265 - .L_264)
.L_264:
        /*001c*/ 	.word	0x00000000
        /*0020*/ 	.short	0x000d
        /*0022*/ 	.short	0x0060
        /*0024*/ 	.byte	0x00, 0xf5, 0x21, 0x00


	//----- nvinfo : EIATTR_KPARAM_INFO
	.align		4
.L_265:
        /*0028*/ 	.byte	0x04, 0x17
        /*002a*/ 	.short	(.L_267 - .L_266)
.L_266:
        /*002c*/ 	.word	0x00000000
        /*0030*/ 	.short	0x000c
        /*0032*/ 	.short	0x005c
        /*0034*/ 	.byte	0x00, 0xf0, 0x11, 0x00


	//----- nvinfo : EIATTR_KPARAM_INFO
	.align		4
.L_267:
        /*0038*/ 	.byte	0x04, 0x17
        /*003a*/ 	.short	(.L_269 - .L_268)
.L_268:
        /*003c*/ 	.word	0x00000000
        /*0040*/ 	.short	0x000b
        /*0042*/ 	.short	0x0058
        /*0044*/ 	.byte	0x00, 0xf0, 0x11, 0x00


	//----- nvinfo : EIATTR_KPARAM_INFO
	.align		4
.L_269:
        /*0048*/ 	.byte	0x04, 0x17
        /*004a*/ 	.short	(.L_271 - .L_270)
.L_270:
        /*004c*/ 	.word	0x00000000
        /*0050*/ 	.short	0x000a
        /*0052*/ 	.short	0x0050
        /*0054*/ 	.byte	0x00, 0xf5, 0x21, 0x00


	//----- nvinfo : EIATTR_KPARAM_INFO
	.align		4
.L_271:
        /*0058*/ 	.byte	0x04, 0x17
        /*005a*/ 	.short	(.L_273 - .L_272)
.L_272:
        /*005c*/ 	.word	0x00000000
        /*0060*/ 	.short	0x0009
        /*0062*/ 	.short	0x0048
        /*0064*/ 	.byte	0x00, 0xf5, 0x21, 0x00


	//----- nvinfo : EIATTR_KPARAM_INFO
	.align		4
.L_273:
        /*0068*/ 	.byte	0x04, 0x17
        /*006a*/ 	.short	(.L_275 - .L_274)
.L_274:
        /*006c*/ 	.word	0x00000000
        /*0070*/ 	.short	0x0008
        /*0072*/ 	.short	0x0040
        /*0074*/ 	.byte	0x00, 0xf5, 0x21, 0x00


	//----- nvinfo : EIATTR_KPARAM_INFO
	.align		4
.L_275:
        /*0078*/ 	.byte	0x04, 0x17
        /*007a*/ 	.short	(.L_277 - .L_276)
.L_276:
        /*007c*/ 	.word	0x00000000
        /*0080*/ 	.short	0x0007
        /*0082*/ 	.short	0x0038
        /*0084*/ 	.byte	0x00, 0xf5, 0x21, 0x00


	//----- nvinfo : EIATTR_KPARAM_INFO
	.align		4
.L_277:
        /*0088*/ 	.byte	0x04, 0x17
        /*008a*/ 	.short	(.L_279 - .L_278)
.L_278:
        /*008c*/ 	.word	0x00000000
        /*0090*/ 	.short	0x0006
        /*0092*/ 	.short	0x0030
        /*0094*/ 	.byte	0x00, 0xf5, 0x21, 0x00


	//----- nvinfo : EIATTR_KPARAM_INFO
	.align		4
.L_279:
        /*0098*/ 	.byte	0x04, 0x17
        /*009a*/ 	.short	(.L_281 - .L_280)
.L_280:
        /*009c*/ 	.word	0x00000000
        /*00a0*/ 	.short	0x0005
        /*00a2*/ 	.short	0x0028
        /*00a4*/ 	.byte	0x00, 0xf5, 0x21, 0x00


	//----- nvinfo : EIATTR_KPARAM_INFO
	.align		4
.L_281:
        /*00a8*/ 	.byte	0x04, 0x17
        /*00aa*/ 	.short	(.L_283 - .L_282)
.L_282:
        /*00ac*/ 	.word	0x00000000
        /*00b0*/ 	.short	0x0004
        /*00b2*/ 	.short	0x0020
        /*00b4*/ 	.byte	0x00, 0xf5, 0x21, 0x00


	//----- nvinfo : EIATTR_KPARAM_INFO
	.align		4
.L_283:
        /*00b8*/ 	.byte	0x04, 0x17
        /*00ba*/ 	.short	(.L_285 - .L_284)
.L_284:
        /*00bc*/ 	.word	0x00000000
        /*00c0*/ 	.short	0x0003
        /*00c2*/ 	.short	0x0018
        /*00c4*/ 	.byte	0x00, 0xf5, 0x21, 0x00


	//----- nvinfo : EIATTR_KPARAM_INFO
	.align		4
.L_285:
        /*00c8*/ 	.byte	0x04, 0x17
        /*00ca*/ 	.short	(.L_287 - .L_286)
.L_286:
        /*00cc*/ 	.word	0x00000000
        /*00d0*/ 	.short	0x0002
        /*00d2*/ 	.short	0x0010
        /*00d4*/ 	.byte	0x00, 0xf5, 0x21, 0x00


	//----- nvinfo : EIATTR_KPARAM_INFO
	.align		4
.L_287:
        /*00d8*/ 	.byte	0x04, 0x17
        /*00da*/ 	.short	(.L_289 - .L_288)
.L_288:
        /*00dc*/ 	.word	0x00000000
        /*00e0*/ 	.short	0x0001
        /*00e2*/ 	.short	0x0008
        /*00e4*/ 	.byte	0x00, 0xf5, 0x21, 0x00


	//----- nvinfo : EIATTR_KPARAM_INFO
	.align		4
.L_289:
        /*00e8*/ 	.byte	0x04, 0x17
        /*00ea*/ 	.short	(.L_291 - .L_290)
.L_290:
        /*00ec*/ 	.word	0x00000000
        /*00f0*/ 	.short	0x0000
        /*00f2*/ 	.short	0x0000
        /*00f4*/ 	.byte	0x00, 0xf5, 0x21, 0x00


	//----- nvinfo : EIATTR_SPARSE_MMA_MASK
	.align		4
.L_291:
        /*00f8*/ 	.byte	0x03, 0x50
        /*00fa*/ 	.short	0x0000


	//----- nvinfo : EIATTR_MAXREG_COUNT
	.align		4
        /*00fc*/ 	.byte	0x03, 0x1b
        /*00fe*/ 	.short	0x00ff


	//----- nvinfo : EIATTR_MERCURY_ISA_VERSION
	.align		4
        /*0100*/ 	.byte	0x03, 0x5f
        /*0102*/ 	.short	0x0101


	//----- nvinfo : EIATTR_VRC_CTA_INIT_COUNT
	.align		4
        /*0104*/ 	.byte	0x02, 0x4a
	.zero		1
	.zero		1


	//----- nvinfo : EIATTR_EXIT_INSTR_OFFSETS
	.align		4
        /*0108*/ 	.byte	0x04, 0x1c
        /*010a*/ 	.short	(.L_293 - .L_292)


	//   ....[0]....
.L_292:
        /*010c*/ 	.word	0x00000070


	//   ....[1]....
        /*0110*/ 	.word	0x00000550


	//   ....[2]....
        /*0114*/ 	.word	0x00000840


	//----- nvinfo : EIATTR_CRS_STACK_SIZE
	.align		4
.L_293:
        /*0118*/ 	.byte	0x04, 0x1e
        /*011a*/ 	.short	(.L_295 - .L_294)
.L_294:
        /*011c*/ 	.word	0x00000000


	//----- nvinfo : EIATTR_CBANK_PARAM_SIZE
	.align		4
.L_295:
        /*0120*/ 	.byte	0x03, 0x19
        /*0122*/ 	.short	0x0070


	//----- nvinfo : EIATTR_PARAM_CBANK
	.align		4
        /*0124*/ 	.byte	0x04, 0x0a
        /*0126*/ 	.short	(.L_297 - .L_296)
	.align		4
.L_296:
        /*0128*/ 	.word	index@(.nv.constant0._ZN15astroaccelerate14GlobalConvergeEPdS0_S0_S0_S0_S0_S0_S0_S0_S0_PiifS1_S1_)
        /*012c*/ 	.short	0x0380
        /*012e*/ 	.short	0x0070


	//----- nvinfo : EIATTR_SW_WAR
	.align		4
.L_297:
        /*0130*/ 	.byte	0x04, 0x36
        /*0132*/ 	.short	(.L_299 - .L_298)
.L_298:
        /*0134*/ 	.word	0x00000008
.L_299:


//--------------------- .nv.info._ZN15astroaccelerate11Curand_initEP24curandStatePhilox4_32_10yi --------------------------
	.section	.nv.info._ZN15astroaccelerate11Curand_initEP24curandStatePhilox4_32_10yi,"",@"SHT_CUDA_INFO"
	.sectionflags	@""
	.align	4


	//----- nvinfo : EIATTR_CUDA_API_VERSION
	.align		4
        /*0000*/ 	.byte	0x04, 0x37
        /*0002*/ 	.short	(.L_301 - .L_300)
.L_300:
        /*0004*/ 	.word	0x00000082


	//----- nvinfo : EIATTR_KPARAM_INFO
	.align		4
.L_301:
        /*0008*/ 	.byte	0x04, 0x17
        /*000a*/ 	.short	(.L_303 - .L_302)
.L_302:
        /*000c*/ 	.word	0x00000000
        /*0010*/ 	.short	0x0002
        /*0012*/ 	.short	0x0010
        /*0014*/ 	.byte	0x00, 0xf0, 0x11, 0x00


	//----- nvinfo : EIATTR_KPARAM_INFO
	.align		4
.L_303:
        /*0018*/ 	.byte	0x04, 0x17
        /*001a*/ 	.short	(.L_305 - .L_304)
.L_304:
        /*001c*/ 	.word	0x00000000
        /*0020*/ 	.short	0x0001
        /*0022*/ 	.short	0x0008
        /*0024*/ 	.byte	0x00, 0xf0, 0x21, 0x00


	//----- nvinfo : EIATTR_KPARAM_INFO
	.align		4
.L_305:
        /*0028*/ 	.byte	0x04, 0x17
        /*002a*/ 	.short	(.L_307 - .L_306)
.L_306:
        /*002c*/ 	.word	0x00000000
        /*0030*/ 	.short	0x0000
        /*0032*/ 	.short	0x0000
        /*0034*/ 	.byte	0x00, 0xf5, 0x21, 0x00


	//----- nvinfo : EIATTR_SPARSE_MMA_MASK
	.align		4
.L_307:
        /*0038*/ 	.byte	0x03, 0x50
        /*003a*/ 	.short	0x0000


	//----- nvinfo : EIATTR_MAXREG_COUNT
	.align		4
        /*003c*/ 	.byte	0x03, 0x1b
        /*003e*/ 	.short	0x00ff


	//----- nvinfo : EIATTR_MERCURY_ISA_VERSION
	.align		4
        /*0040*/ 	.byte	0x03, 0x5f
        /*0042*/ 	.short	0x0101


	//----- nvinfo : EIATTR_VRC_CTA_INIT_COUNT
	.align		4
        /*0044*/ 	.byte	0x02, 0x4a
	.zero		1
	.zero		1


	//----- nvinfo : EIATTR_EXIT_INSTR_OFFSETS
	.align		4
        /*0048*/ 	.byte	0x04, 0x1c
        /*004a*/ 	.short	(.L_309 - .L_308)


	//   ....[0]....
.L_308:
        /*004c*/ 	.word	0x00000070


	//   ....[1]....
        /*0050*/ 	.word	0x00000510


	//----- nvinfo : EIATTR_CBANK_PARAM_SIZE
	.align		4
.L_309:
        /*0054*/ 	.byte	0x03, 0x19
        /*0056*/ 	.short	0x0014


	//----- nvinfo : EIATTR_PARAM_CBANK
	.align		4
        /*0058*/ 	.byte	0x04, 0x0a
        /*005a*/ 	.short	(.L_311 - .L_310)
	.align		4
.L_310:
        /*005c*/ 	.word	index@(.nv.constant0._ZN15astroaccelerate11Curand_initEP24curandStatePhilox4_32_10yi)
        /*0060*/ 	.short	0x0380
        /*0062*/ 	.short	0x0014


	//----- nvinfo : EIATTR_SW_WAR
	.align		4
.L_311:
        /*0064*/ 	.byte	0x04, 0x36
        /*0066*/ 	.short	(.L_313 - .L_312)
.L_312:
        /*0068*/ 	.word	0x00000008
.L_313:


//--------------------- .nv.info._ZN15astroaccelerate12LocalReplaceEPfiiS0_PdS1_PiyP24curandStatePhilox4_32_10i --------------------------
	.section	.nv.info._ZN15astroaccelerate12LocalReplaceEPfiiS0_PdS1_PiyP24curandStatePhilox4_32_10i,"",@"SHT_CUDA_INFO"
	.sectionflags	@""
	.align	4


	//----- nvinfo : EIATTR_CUDA_API_VERSION
	.align		4
        /*0000*/ 	.byte	0x04, 0x37
        /*0002*/ 	.short	(.L_315 - .L_314)
.L_314:
        /*0004*/ 	.word	0x00000082


	//----- nvinfo : EIATTR_KPARAM_INFO
	.align		4
.L_315:
        /*0008*/ 	.byte	0x04, 0x17
        /*000a*/ 	.short	(.L_317 - .L_316)
.L_316:
        /*000c*/ 	.word	0x00000000
        /*0010*/ 	.short	0x0009
        /*0012*/ 	.short	0x0040
        /*0014*/ 	.byte	0x00, 0xf0, 0x11, 0x00


	//----- nvinfo : EIATTR_KPARAM_INFO
	.align		4
.L_317:
        /*0018*/ 	.byte	0x04, 0x17
        /*001a*/ 	.short	(.L_319 - .L_318)
.L_318:
        /*001c*/ 	.word	0x00000000
        /*0020*/ 	.short	0x0008
        /*0022*/ 	.short	0x0038
        /*0024*/ 	.byte	0x00, 0xf5, 0x21, 0x00


	//----- nvinfo : EIATTR_KPARAM_INFO
	.align		4
.L_319:
        /*0028*/ 	.byte	0x04, 0x17
        /*002a*/ 	.short	(.L_321 - .L_320)
.L_320:
        /*002c*/ 	.word	0x00000000
        /*0030*/ 	.short	0x0007
        /*0032*/ 	.short	0x0030
        /*0034*/ 	.byte	0x00, 0xf0, 0x21, 0x00


	//----- nvinfo : EIATTR_KPARAM_INFO
	.align		4
.L_321:
        /*0038*/ 	.byte	0x04, 0x17
        /*003a*/ 	.short	(.L_323 - .L_322)
.L_322:
        /*003c*/ 	.word	0x00000000
        /*0040*/ 	.short	0x0006
        /*0042*/ 	.short	0x0028
        /*0044*/ 	.byte	0x00, 0xf5, 0x21, 0x00


	//----- nvinfo : EIATTR_KPARAM_INFO
	.align		4
.L_323:
        /*0048*/ 	.byte	0x04, 0x17
        /*004a*/ 	.short	(.L_325 - .L_324)
.L_324:
        /*004c*/ 	.word	0x00000000
        /*0050*/ 	.short	0x0005
        /*0052*/ 	.short	0x0020
        /*0054*/ 	.byte	0x00, 0xf5, 0x21, 0x00


	//----- nvinfo : EIATTR_KPARAM_INFO
	.align		4
.L_325:
        /*0058*/ 	.byte	0x04, 0x17
        /*005a*/ 	.short	(.L_327 - .L_326)
.L_326:
        /*005c*/ 	.word	0x00000000
        /*0060*/ 	.short	0x0004
        /*0062*/ 	.short	0x0018
        /*0064*/ 	.byte	0x00, 0xf5, 0x21, 0x00


	//----- nvinfo : EIATTR_KPARAM_INFO
	.align		4
.L_327:
        /*0068*/ 	.byte	0x04, 0x17
        /*006a*/ 	.short	(.L_329 - .L_328)
.L_328:
        /*006c*/ 	.word	0x00000000
        /*0070*/ 	.short	0x0003
        /*0072*/ 	.short	0x0010
        /*0074*/ 	.byte	0x00, 0xf5, 0x21, 0x00


	//----- nvinfo : EIATTR_KPARAM_INFO
	.align		4
.L_329:
        /*0078*/ 	.byte	0x04, 0x17
        /*007a*/ 	.short	(.L_331 - .L_330)
.L_330:
        /*007c*/ 	.word	0x00000000
        /*0080*/ 	.short	0x0002
        /*0082*/ 	.short	0x000c
        /*0084*/ 	.byte	0x00, 0xf0, 0x11, 0x00


	//----- nvinfo : EIATTR_KPARAM_INFO
	.align		4
.L_331:
        /*0088*/ 	.byte	0x04, 0x17
        /*008a*/ 	.short	(.L_333 - .L_332)
.L_332:
        /*008c*/ 	.word	0x00000000
        /*0090*/ 	.short	0x0001
        /*0092*/ 	.short	0x0008
        /*0094*/ 	.byte	0x00, 0xf0, 0x11, 0x00


	//----- nvinfo : EIATTR_KPARAM_INFO
	.align		4
.L_333:
        /*0098*/ 	.byte	0x04, 0x17
        /*009a*/ 	.short	(.L_335 - .L_334)
.L_334:
        /*009c*/ 	.word	0x00000000
        /*00a0*/ 	.short	0x0000
        /*00a2*/ 	.short	0x0000
        /*00a4*/ 	.byte	0x00, 0xf5, 0x21, 0x00


	//----- nvinfo : EIATTR_SPARSE_MMA_MASK
	.align		4
.L_335:
        /*00a8*/ 	.byte	0x03, 0x50
        /*00aa*/ 	.short	0x0000


	//----- nvinfo : EIATTR_MAXREG_COUNT
	.align		4
        /*00ac*/ 	.byte	0x03, 0x1b
        /*00ae*/ 	.short	0x00ff


	//----- nvinfo : EIATTR_MERCURY_ISA_VERSION
	.align		4
        /*00b0*/ 	.byte	0x03, 0x5f
        /*00b2*/ 	.short	0x0101


	//----- nvinfo : EIATTR_VRC_CTA_INIT_COUNT
	.align		4
        /*00b4*/ 	.byte	0x02, 0x4a
	.zero		1
	.zero		1


	//----- nvinfo : EIATTR_EXIT_INSTR_OFFSETS
	.align		4
        /*00b8*/ 	.byte	0x04, 0x1c
        /*00ba*/ 	.short	(.L_337 - .L_336)


	//   ....[0]....
.L_336:
        /*00bc*/ 	.word	0x000000c0


	//   ....[1]....
        /*00c0*/ 	.word	0x000003c0


	//   ....[2]....
        /*00c4*/ 	.word	0x00000d60


	//----- nvinfo : EIATTR_INDIRECT_BRANCH_TARGETS
	.align		4
.L_337:
        /*00c8*/ 	.byte	0x04, 0x34
        /*00ca*/ 	.short	(.L_339 - .L_338)


	//   ....[0]....
.L_338:
        /*00cc*/ 	.word	.L_x_112@srel
        /*00d0*/ 	.short	0x0
        /*00d2*/ 	.short	0x0
        /*00d4*/ 	.word	0x3
        /*00d8*/ 	.word	.L_x_113@srel
        /*00dc*/ 	.word	.L_x_114@srel
        /*00e0*/ 	.word	.L_x_115@srel


	//----- nvinfo : EIATTR_CRS_STACK_SIZE
	.align		4
.L_339:
        /*00e4*/ 	.byte	0x04, 0x1e
        /*00e6*/ 	.short	(.L_341 - .L_340)
.L_340:
        /*00e8*/ 	.word	0x00000000


	//----- nvinfo : EIATTR_CBANK_PARAM_SIZE
	.align		4
.L_341:
        /*00ec*/ 	.byte	0x03, 0x19
        /*00ee*/ 	.short	0x0044


	//----- nvinfo : EIATTR_PARAM_CBANK
	.align		4
        /*00f0*/ 	.byte	0x04, 0x0a
        /*00f2*/ 	.short	(.L_343 - .L_342)
	.align		4
.L_342:
        /*00f4*/ 	.word	index@(.nv.constant0._ZN15astroaccelerate12LocalReplaceEPfiiS0_PdS1_PiyP24curandStatePhilox4_32_10i)
        /*00f8*/ 	.short	0x0380
        /*00fa*/ 	.short	0x0044


	//----- nvinfo : EIATTR_SW_WAR
	.align		4
.L_343:
        /*00fc*/ 	.byte	0x04, 0x36
        /*00fe*/ 	.short	(.L_345 - .L_344)
.L_344:
        /*0100*/ 	.word	0x00000008
.L_345:


//--------------------- .nv.info._ZN15astroaccelerate11TerminationEPdS0_S0_S0_PiS1_S1_ii --------------------------
	.section	.nv.info._ZN15astroaccelerate11TerminationEPdS0_S0_S0_PiS1_S1_ii,"",@"SHT_CUDA_INFO"
	.sectionflags	@""
	.align	4


	//----- nvinfo : EIATTR_CUDA_API_VERSION
	.align		4
        /*0000*/ 	.byte	0x04, 0x37
        /*0002*/ 	.short	(.L_347 - .L_346)
.L_346:
        /*0004*/ 	.word	0x00000082


	//----- nvinfo : EIATTR_KPARAM_INFO
	.align		4
.L_347:
        /*0008*/ 	.byte	0x04, 0x17
        /*000a*/ 	.short	(.L_349 - .L_348)
.L_348:
        /*000c*/ 	.word	0x00000000
        /*0010*/ 	.short	0x0008
        /*0012*/ 	.short	0x003c
        /*0014*/ 	.byte	0x00, 0xf0, 0x11, 0x00


	//----- nvinfo : EIATTR_KPARAM_INFO
	.align		4
.L_349:
        /*0018*/ 	.byte	0x04, 0x17
        /*001a*/ 	.short	(.L_351 - .L_350)
.L_350:
        /*001c*/ 	.word	0x00000000
        /*0020*/ 	.short	0x0007
        /*0022*/ 	.short	0x0038
        /*0024*/ 	.byte	0x00, 0xf0, 0x11, 0x00


	//----- nvinfo : EIATTR_KPARAM_INFO
	.align		4
.L_351:
        /*0028*/ 	.byte	0x04, 0x17
        /*002a*/ 	.short	(.L_353 - .L_352)
.L_352:
        /*002c*/ 	.word	0x00000000
        /*0030*/ 	.short	0x0006
        /*0032*/ 	.short	0x0030
        /*0034*/ 	.byte	0x00, 0xf5, 0x21, 0x00


	//----- nvinfo : EIATTR_KPARAM_INFO
	.align		4
.L_353:
        /*0038*/ 	.byte	0x04, 0x17
        /*003a*/ 	.short	(.L_355 - .L_354)
.L_354:
        /*003c*/ 	.word	0x00000000
        /*0040*/ 	.short	0x0005
        /*0042*/ 	.short	0x0028
        /*0044*/ 	.byte	0x00, 0xf5, 0x21, 0x00


	//----- nvinfo : EIATTR_KPARAM_INFO
	.align		4
.L_355:
        /*0048*/ 	.byte	0x04, 0x17
        /*004a*/ 	.short	(.L_357 - .L_356)
.L_356:
        /*004c*/ 	.word	0x00000000
        /*0050*/ 	.short	0x0004
        /*0052*/ 	.short	0x0020
        /*0054*/ 	.byte	0x00, 0xf5, 0x21, 0x00


	//----- nvinfo : EIATTR_KPARAM_INFO
	.align		4
.L_357:
        /*0058*/ 	.byte	0x04, 0x17
        /*005a*/ 	.short	(.L_359 - .L_358)
.L_358:
        /*005c*/ 	.word	0x00000000
        /*0060*/ 	.short	0x0003
        /*0062*/ 	.short	0x0018
        /*0064*/ 	.byte	0x00, 0xf5, 0x21, 0x00


	//----- nvinfo : EIATTR_KPARAM_INFO
	.align		4
.L_359:
        /*0068*/ 	.byte	0x04, 0x17
        /*006a*/ 	.short	(.L_361 - .L_360)
.L_360:
        /*006c*/ 	.word	0x00000000
        /*0070*/ 	.short	0x0002
        /*0072*/ 	.short	0x0010
        /*0074*/ 	.byte	0x00, 0xf5, 0x21, 0x00


	//----- nvinfo : EIATTR_KPARAM_INFO
	.align		4
.L_361:
        /*0078*/ 	.byte	0x04, 0x17
        /*007a*/ 	.short	(.L_363 - .L_362)
.L_362:
        /*007c*/ 	.word	0x00000000
        /*0080*/ 	.short	0x0001
        /*0082*/ 	.short	0x0008
        /*0084*/ 	.byte	0x00, 0xf5, 0x21, 0x00


	//----- nvinfo : EIATTR_KPARAM_INFO
	.align		4
.L_363:
        /*0088*/ 	.byte	0x04, 0x17
        /*008a*/ 	.short	(.L_365 - .L_364)
.L_364:
        /*008c*/ 	.word	0x00000000
        /*0090*/ 	.short	0x0000
        /*0092*/ 	.short	0x0000
        /*0094*/ 	.byte	0x00, 0xf5, 0x21, 0x00


	//----- nvinfo : EIATTR_SPARSE_MMA_MASK
	.align		4
.L_365:
        /*0098*/ 	.byte	0x03, 0x50
        /*009a*/ 	.short	0x0000


	//----- nvinfo : EIATTR_MAXREG_COUNT
	.align		4
        /*009c*/ 	.byte	0x03, 0x1b
        /*009e*/ 	.short	0x00ff


	//----- nvinfo : EIATTR_EXTERNS
	.align		4
        /*00a0*/ 	.byte	0x04, 0x0f
        /*00a2*/ 	.short	(.L_367 - .L_366)


	//   ....[0]....
	.align		4
.L_366:
        /*00a4*/ 	.word	index@(vprintf)


	//----- nvinfo : EIATTR_MERCURY_ISA_VERSION
	.align		4
.L_367:
        /*00a8*/ 	.byte	0x03, 0x5f
        /*00aa*/ 	.short	0x0101


	//----- nvinfo : EIATTR_VRC_CTA_INIT_COUNT
	.align		4
        /*00ac*/ 	.byte	0x02, 0x4a
	.zero		1
	.zero		1


	//----- nvinfo : EIATTR_SYSCALL_OFFSETS
	.align		4
        /*00b0*/ 	.byte	0x04, 0x46
        /*00b2*/ 	.short	(.L_369 - .L_368)


	//   ....[0]....
.L_368:
        /*00b4*/ 	.word	0x00000340


	//----- nvinfo : EIATTR_EXIT_INSTR_OFFSETS
	.align		4
.L_369:
        /*00b8*/ 	.byte	0x04, 0x1c
        /*00ba*/ 	.short	(.L_371 - .L_370)


	//   ....[0]....
.L_370:
        /*00bc*/ 	.word	0x000000c0


	//   ....[1]....
        /*00c0*/ 	.word	0x00000120


	//   ....[2]....
        /*00c4*/ 	.word	0x000004f0


	//   ....[3]....
        /*00c8*/ 	.word	0x00000540


	//----- nvinfo : EIATTR_CRS_STACK_SIZE
	.align		4
.L_371:
        /*00cc*/ 	.byte	0x04, 0x1e
        /*00ce*/ 	.short	(.L_373 - .L_372)
.L_372:
        /*00d0*/ 	.word	0x00000000


	//----- nvinfo : EIATTR_CBANK_PARAM_SIZE
	.align		4
.L_373:
        /*00d4*/ 	.byte	0x03, 0x19
        /*00d6*/ 	.short	0x0040


	//----- nvinfo : EIATTR_PARAM_CBANK
	.align		4
        /*00d8*/ 	.byte	0x04, 0x0a
        /*00da*/ 	.short	(.L_375 - .L_374)
	.align		4
.L_374:
        /*00dc*/ 	.word	index@(.nv.constant0._ZN15astroaccelerate11TerminationEPdS0_S0_S0_PiS1_S1_ii)
        /*00e0*/ 	.short	0x0380
        /*00e2*/ 	.short	0x0040


	//----- nvinfo : EIATTR_SW_WAR
	.align		4
.L_375:
        /*00e4*/ 	.byte	0x04, 0x36
        /*00e6*/ 	.short	(.L_377 - .L_376)
.L_376:
        /*00e8*/ 	.word	0x00000008
.L_377:


//--------------------- .nv.info._ZN15astroaccelerate9SigmaClipEPfiiPiS1_PdS2_S1_fiii --------------------------
	.section	.nv.info._ZN15astroaccelerate9SigmaClipEPfiiPiS1_PdS2_S1_fiii,"",@"SHT_CUDA_INFO"
	.sectionflags	@""
	.align	4


	//----- nvinfo : EIATTR_CUDA_API_VERSION
	.align		4
        /*0000*/ 	.byte	0x04, 0x37
        /*0002*/ 	.short	(.L_379 - .L_378)
.L_378:
        /*0004*/ 	.word	0x00000082


	//----- nvinfo : EIATTR_KPARAM_INFO
	.align		4
.L_379:
        /*0008*/ 	.byte	0x04, 0x17
        /*000a*/ 	.short	(.L_381 - .L_380)
.L_380:
        /*000c*/ 	.word	0x00000000
        /*0010*/ 	.short	0x000b
        /*0012*/ 	.short	0x0044
        /*0014*/ 	.byte	0x00, 0xf0, 0x11, 0x00


	//----- nvinfo : EIATTR_KPARAM_INFO
	.align		4
.L_381:
        /*0018*/ 	.byte	0x04, 0x17
        /*001a*/ 	.short	(.L_383 - .L_382)
.L_382:
        /*001c*/ 	.word	0x00000000
        /*0020*/ 	.short	0x000a
        /*0022*/ 	.short	0x0040
        /*0024*/ 	.byte	0x00, 0xf0, 0x11, 0x00


	//----- nvinfo : EIATTR_KPARAM_INFO
	.align		4
.L_383:
        /*0028*/ 	.byte	0x04, 0x17
        /*002a*/ 	.short	(.L_385 - .L_384)
.L_384:
        /*002c*/ 	.word	0x00000000
        /*0030*/ 	.short	0x0009
        /*0032*/ 	.short	0x003c
        /*0034*/ 	.byte	0x00, 0xf0, 0x11, 0x00


	//----- nvinfo : EIATTR_KPARAM_INFO
	.align		4
.L_385:
        /*0038*/ 	.byte	0x04, 0x17
        /*003a*/ 	.short	(.L_387 - .L_386)
.L_386:
        /*003c*/ 	.word	0x00000000
        /*0040*/ 	.short	0x0008
        /*0042*/ 	.short	0x0038
        /*0044*/ 	.byte	0x00, 0xf0, 0x11, 0x00


	//----- nvinfo : EIATTR_KPARAM_INFO
	.align		4
.L_387:
        /*0048*/ 	.byte	0x04, 0x17
        /*004a*/ 	.short	(.L_389 - .L_388)
.L_388:
        /*004c*/ 	.word	0x00000000
        /*0050*/ 	.short	0x0007
        /*0052*/ 	.short	0x0030
        /*0054*/ 	.byte	0x00, 0xf5, 0x21, 0x00


	//----- nvinfo : EIATTR_KPARAM_INFO
	.align		4
.L_389:
        /*0058*/ 	.byte	0x04, 0x17
        /*005a*/ 	.short	(.L_391 - .L_390)
.L_390:
        /*005c*/ 	.word	0x00000000
        /*0060*/ 	.short	0x0006
        /*0062*/ 	.short	0x0028
        /*0064*/ 	.byte	0x00, 0xf5, 0x21, 0x00


	//----- nvinfo : EIATTR_KPARAM_INFO
	.align		4
.L_391:
        /*0068*/ 	.byte	0x04, 0x17
        /*006a*/ 	.short	(.L_393 - .L_392)
.L_392:
        /*006c*/ 	.word	0x00000000
        /*0070*/ 	.short	0x0005
        /*0072*/ 	.short	0x0020
        /*0074*/ 	.byte	0x00, 0xf5, 0x21, 0x00


	//----- nvinfo : EIATTR_KPARAM_INFO
	.align		4
.L_393:
        /*0078*/ 	.byte	0x04, 0x17
        /*007a*/ 	.short	(.L_395 - .L_394)
.L_394:
        /*007c*/ 	.word	0x00000000
        /*0080*/ 	.short	0x0004
        /*0082*/ 	.short	0x0018
        /*0084*/ 	.byte	0x00, 0xf5, 0x21, 0x00


	//----- nvinfo : EIATTR_KPARAM_INFO
	.align		4
.L_395:
        /*0088*/ 	.byte	0x04, 0x17
        /*008a*/ 	.short	(.L_397 - .L_396)
.L_396:
        /*008c*/ 	.word	0x00000000
        /*0090*/ 	.short	0x0003
        /*0092*/ 	.short	0x0010
        /*0094*/ 	.byte	0x00, 0xf5, 0x21, 0x00


	//----- nvinfo : EIATTR_KPARAM_INFO
	.align		4
.L_397:
        /*0098*/ 	.byte	0x04, 0x17
        /*009a*/ 	.short	(.L_399 - .L_398)
.L_398:
        /*009c*/ 	.word	0x00000000
        /*00a0*/ 	.short	0x0002
        /*00a2*/ 	.short	0x000c
        /*00a4*/ 	.byte	0x00, 0xf0, 0x11, 0x00


	//----- nvinfo : EIATTR_KPARAM_INFO
	.align		4
.L_399:
        /*00a8*/ 	.byte	0x04, 0x17
        /*00aa*/ 	.short	(.L_401 - .L_400)
.L_400:
        /*00ac*/ 	.word	0x00000000
        /*00b0*/ 	.short	0x0001
        /*00b2*/ 	.short	0x0008
        /*00b4*/ 	.byte	0x00, 0xf0, 0x11, 0x00


	//----- nvinfo : EIATTR_KPARAM_INFO
	.align		4
.L_401:
        /*00b8*/ 	.byte	0x04, 0x17
        /*00ba*/ 	.short	(.L_403 - .L_402)
.L_402:
        /*00bc*/ 	.word	0x00000000
        /*00c0*/ 	.short	0x0000
        /*00c2*/ 	.short	0x0000
        /*00c4*/ 	.byte	0x00, 0xf5, 0x21, 0x00


	//----- nvinfo : EIATTR_SPARSE_MMA_MASK
	.align		4
.L_403:
        /*00c8*/ 	.byte	0x03, 0x50
        /*00ca*/ 	.short	0x0000


	//----- nvinfo : EIATTR_MAXREG_COUNT
	.align		4
        /*00cc*/ 	.byte	0x03, 0x1b
        /*00ce*/ 	.short	0x00ff


	//----- nvinfo : EIATTR_NUM_BARRIERS
	.align		4
        /*00d0*/ 	.byte	0x02, 0x4c
        /*00d2*/ 	.byte	0x01
	.zero		1


	//----- nvinfo : EIATTR_MERCURY_ISA_VERSION
	.align		4
        /*00d4*/ 	.byte	0x03, 0x5f
        /*00d6*/ 	.short	0x0101


	//----- nvinfo : EIATTR_VRC_CTA_INIT_COUNT
	.align		4
        /*00d8*/ 	.byte	0x02, 0x4a
	.zero		1
	.zero		1


	//----- nvinfo : EIATTR_EXIT_INSTR_OFFSETS
	.align		4
        /*00dc*/ 	.byte	0x04, 0x1c
        /*00de*/ 	.short	(.L_405 - .L_404)


	//   ....[0]....
.L_404:
        /*00e0*/ 	.word	0x00000360


	//   ....[1]....
        /*00e4*/ 	.word	0x00000570


	//   ....[2]....
        /*00e8*/ 	.word	0x000005e0


	//----- nvinfo : EIATTR_CRS_STACK_SIZE
	.align		4
.L_405:
        /*00ec*/ 	.byte	0x04, 0x1e
        /*00ee*/ 	.short	(.L_407 - .L_406)
.L_406:
        /*00f0*/ 	.word	0x00000000


	//----- nvinfo : EIATTR_CBANK_PARAM_SIZE
	.align		4
.L_407:
        /*00f4*/ 	.byte	0x03, 0x19
        /*00f6*/ 	.short	0x0048


	//----- nvinfo : EIATTR_PARAM_CBANK
	.align		4
        /*00f8*/ 	.byte	0x04, 0x0a
        /*00fa*/ 	.short	(.L_409 - .L_408)
	.align		4
.L_408:
        /*00fc*/ 	.word	index@(.nv.constant0._ZN15astroaccelerate9SigmaClipEPfiiPiS1_PdS2_S1_fiii)
        /*0100*/ 	.short	0x0380
        /*0102*/ 	.short	0x0048


	//----- nvinfo : EIATTR_SW_WAR
	.align		4
.L_409:
        /*0104*/ 	.byte	0x04, 0x36
        /*0106*/ 	.short	(.L_411 - .L_410)
.L_410:
        /*0108*/ 	.word	0x00000008
.L_411:


//--------------------- .nv.info._ZN15astroaccelerate4CalcEPdS0_Pii --------------------------
	.section	.nv.info._ZN15astroaccelerate4CalcEPdS0_Pii,"",@"SHT_CUDA_INFO"
	.sectionflags	@""
	.align	4


	//----- nvinfo : EIATTR_CUDA_API_VERSION
	.align		4
        /*0000*/ 	.byte	0x04, 0x37
        /*0002*/ 	.short	(.L_413 - .L_412)
.L_412:
        /*0004*/ 	.word	0x00000082


	//----- nvinfo : EIATTR_KPARAM_INFO
	.align		4
.L_413:
        /*0008*/ 	.byte	0x04, 0x17
        /*000a*/ 	.short	(.L_415 - .L_414)
.L_414:
        /*000c*/ 	.word	0x00000000
        /*0010*/ 	.short	0x0003
        /*0012*/ 	.short	0x0018
        /*0014*/ 	.byte	0x00, 0xf0, 0x11, 0x00


	//----- nvinfo : EIATTR_KPARAM_INFO
	.align		4
.L_415:
        /*0018*/ 	.byte	0x04, 0x17
        /*001a*/ 	.short	(.L_417 - .L_416)
.L_416:
        /*001c*/ 	.word	0x00000000
        /*0020*/ 	.short	0x0002
        /*0022*/ 	.short	0x0010
        /*0024*/ 	.byte	0x00, 0xf5, 0x21, 0x00


	//----- nvinfo : EIATTR_KPARAM_INFO
	.align		4
.L_417:
        /*0028*/ 	.byte	0x04, 0x17
        /*002a*/ 	.short	(.L_419 - .L_418)
.L_418:
        /*002c*/ 	.word	0x00000000
        /*0030*/ 	.short	0x0001
        /*0032*/ 	.short	0x0008
        /*0034*/ 	.byte	0x00, 0xf5, 0x21, 0x00


	//----- nvinfo : EIATTR_KPARAM_INFO
	.align		4
.L_419:
        /*0038*/ 	.byte	0x04, 0x17
        /*003a*/ 	.short	(.L_421 - .L_420)
.L_420:
        /*003c*/ 	.word	0x00000000
        /*0040*/ 	.short	0x0000
        /*0042*/ 	.short	0x0000
        /*0044*/ 	.byte	0x00, 0xf5, 0x21, 0x00


	//----- nvinfo : EIATTR_SPARSE_MMA_MASK
	.align		4
.L_421:
        /*0048*/ 	.byte	0x03, 0x50
        /*004a*/ 	.short	0x0000


	//----- nvinfo : EIATTR_MAXREG_COUNT
	.align		4
        /*004c*/ 	.byte	0x03, 0x1b
        /*004e*/ 	.short	0x00ff


	//----- nvinfo : EIATTR_MERCURY_ISA_VERSION
	.align		4
        /*0050*/ 	.byte	0x03, 0x5f
        /*0052*/ 	.short	0x0101


	//----- nvinfo : EIATTR_VRC_CTA_INIT_COUNT
	.align		4
        /*0054*/ 	.byte	0x02, 0x4a
	.zero		1
	.zero		1


	//----- nvinfo : EIATTR_EXIT_INSTR_OFFSETS
	.align		4
        /*0058*/ 	.byte	0x04, 0x1c
        /*005a*/ 	.short	(.L_423 - .L_422)


	//   ....[0]....
.L_422:
        /*005c*/ 	.word	0x00000070


	//   ....[1]....
        /*0060*/ 	.word	0x000000d0


	//   ....[2]....
        /*0064*/ 	.word	0x000005c0


	//----- nvinfo : EIATTR_CRS_STACK_SIZE
	.align		4
.L_423:
        /*0068*/ 	.byte	0x04, 0x1e
        /*006a*/ 	.short	(.L_425 - .L_424)
.L_424:
        /*006c*/ 	.word	0x00000000


	//----- nvinfo : EIATTR_CBANK_PARAM_SIZE
	.align		4
.L_425:
        /*0070*/ 	.byte	0x03, 0x19
        /*0072*/ 	.short	0x001c


	//----- nvinfo : EIATTR_PARAM_CBANK
	.align		4
        /*0074*/ 	.byte	0x04, 0x0a
        /*0076*/ 	.short	(.L_427 - .L_426)
	.align		4
.L_426:
        /*0078*/ 	.word	index@(.nv.constant0._ZN15astroaccelerate4CalcEPdS0_Pii)
        /*007c*/ 	.short	0x0380
        /*007e*/ 	.short	0x001c


	//----- nvinfo : EIATTR_SW_WAR
	.align		4
.L_427:
        /*0080*/ 	.byte	0x04, 0x36
        /*0082*/ 	.short	(.L_429 - .L_428)
.L_428:
        /*0084*/ 	.word	0x00000008
.L_429:


//--------------------- .nv.info._ZN15astroaccelerate16GlobalStatisticsEPdiPiS0_S0_S1_ --------------------------
	.section	.nv.info._ZN15astroaccelerate16GlobalStatisticsEPdiPiS0_S0_S1_,"",@"SHT_CUDA_INFO"
	.sectionflags	@""
	.align	4


	//----- nvinfo : EIATTR_CUDA_API_VERSION
	.align		4
        /*0000*/ 	.byte	0x04, 0x37
        /*0002*/ 	.short	(.L_431 - .L_430)
.L_430:
        /*0004*/ 	.word	0x00000082


	//----- nvinfo : EIATTR_KPARAM_INFO
	.align		4
.L_431:
        /*0008*/ 	.byte	0x04, 0x17
        /*000a*/ 	.short	(.L_433 - .L_432)
.L_432:
        /*000c*/ 	.word	0x00000000
        /*0010*/ 	.short	0x0005
        /*0012*/ 	.short	0x0028
        /*0014*/ 	.byte	0x00, 0xf5, 0x21, 0x00


	//----- nvinfo : EIATTR_KPARAM_INFO
	.align		4
.L_433:
        /*0018*/ 	.byte	0x04, 0x17
        /*001a*/ 	.short	(.L_435 - .L_434)
.L_434:
        /*001c*/ 	.word	0x00000000
        /*0020*/ 	.short	0x0004
        /*0022*/ 	.short	0x0020
        /*0024*/ 	.byte	0x00, 0xf5, 0x21, 0x00


	//----- nvinfo : EIATTR_KPARAM_INFO
	.align		4
.L_435:
        /*0028*/ 	.byte	0x04, 0x17
        /*002a*/ 	.short	(.L_437 - .L_436)
.L_436:
        /*002c*/ 	.word	0x00000000
        /*0030*/ 	.short	0x0003
        /*0032*/ 	.short	0x0018
        /*0034*/ 	.byte	0x00, 0xf5, 0x21, 0x00


	//----- nvinfo : EIATTR_KPARAM_INFO
	.align		4
.L_437:
        /*0038*/ 	.byte	0x04, 0x17
        /*003a*/ 	.short	(.L_439 - .L_438)
.L_438:
        /*003c*/ 	.word	0x00000000
        /*0040*/ 	.short	0x0002
        /*0042*/ 	.short	0x0010
        /*0044*/ 	.byte	0x00, 0xf5, 0x21, 0x00


	//----- nvinfo : EIATTR_KPARAM_INFO
	.align		4
.L_439:
        /*0048*/ 	.byte	0x04, 0x17
        /*004a*/ 	.short	(.L_441 - .L_440)
.L_440:
        /*004c*/ 	.word	0x00000000
        /*0050*/ 	.short	0x0001
        /*0052*/ 	.short	0x0008
        /*0054*/ 	.byte	0x00, 0xf0, 0x11, 0x00


	//----- nvinfo : EIATTR_KPARAM_INFO
	.align		4
.L_441:
        /*0058*/ 	.byte	0x04, 0x17
        /*005a*/ 	.short	(.L_443 - .L_442)
.L_442:
        /*005c*/ 	.word	0x00000000
        /*0060*/ 	.short	0x0000
        /*0062*/ 	.short	0x0000
        /*0064*/ 	.byte	0x00, 0xf5, 0x21, 0x00


	//----- nvinfo : EIATTR_SPARSE_MMA_MASK
	.align		4
.L_443:
        /*0068*/ 	.byte	0x03, 0x50
        /*006a*/ 	.short	0x0000


	//----- nvinfo : EIATTR_MAXREG_COUNT
	.align		4
        /*006c*/ 	.byte	0x03, 0x1b
        /*006e*/ 	.short	0x00ff


	//----- nvinfo : EIATTR_NUM_BARRIERS
	.align		4
        /*0070*/ 	.byte	0x02, 0x4c
        /*0072*/ 	.byte	0x01
	.zero		1


	//----- nvinfo : EIATTR_MERCURY_ISA_VERSION
	.align		4
        /*0074*/ 	.byte	0x03, 0x5f
        /*0076*/ 	.short	0x0101


	//----- nvinfo : EIATTR_INT_WARP_WIDE_INSTR_OFFSETS
	.align		4
        /*0078*/ 	.byte	0x04, 0x31
        /*007a*/ 	.short	(.L_445 - .L_444)


	//   ....[0]....
.L_444:
        /*007c*/ 	.word	0x00000890


	//   ....[1]....
        /*0080*/ 	.word	0x000008b0


	//----- nvinfo : EIATTR_COOP_GROUP_MASK_REGIDS
	.align		4
.L_445:
        /*0084*/ 	.byte	0x04, 0x29
        /*0086*/ 	.short	(.L_447 - .L_446)


	//   ....[0]....
.L_446:
        /*0088*/ 	.word	0xffffffff


	//   ....[1]....
        /*008c*/ 	.word	0xffffffff


	//   ....[2]....
        /*0090*/ 	.word	0xffffffff


	//   ....[3]....
        /*0094*/ 	.word	0xffffffff


	//   ....[4]....
        /*0098*/ 	.word	0xffffffff


	//   ....[5]....
        /*009c*/ 	.word	0xffffffff


	//   ....[6]....
        /*00a0*/ 	.word	0xffffffff


	//   ....[7]....
        /*00a4*/ 	.word	0xffffffff


	//   ....[8]....
        /*00a8*/ 	.word	0xffffffff


	//   ....[9]....
        /*00ac*/ 	.word	0xffffffff


	//   ....[10]....
        /*00b0*/ 	.word	0xffffffff


	//   ....[11]....
        /*00b4*/ 	.word	0xffffffff


	//   ....[12]....
        /*00b8*/ 	.word	0xffffffff


	//   ....[13]....
        /*00bc*/ 	.word	0xffffffff


	//   ....[14]....
        /*00c0*/ 	.word	0xffffffff


	//   ....[15]....
        /*00c4*/ 	.word	0xffffffff


	//   ....[16]....
        /*00c8*/ 	.word	0xffffffff


	//   ....[17]....
        /*00cc*/ 	.word	0xffffffff


	//   ....[18]....
        /*00d0*/ 	.word	0xffffffff


	//   ....[19]....
        /*00d4*/ 	.word	0xffffffff


	//   ....[20]....
        /*00d8*/ 	.word	0xffffffff


	//   ....[21]....
        /*00dc*/ 	.word	0xffffffff


	//   ....[22]....
        /*00e0*/ 	.word	0xffffffff


	//   ....[23]....
        /*00e4*/ 	.word	0xffffffff


	//   ....[24]....
        /*00e8*/ 	.word	0xffffffff


	//   ....[25]....
        /*00ec*/ 	.word	0xffffffff


	//   ....[26]....
        /*00f0*/ 	.word	0xffffffff


	//   ....[27]....
        /*00f4*/ 	.word	0xffffffff


	//   ....[28]....
        /*00f8*/ 	.word	0xffffffff


	//   ....[29]....
        /*00fc*/ 	.word	0xffffffff


	//   ....[30]....
        /*0100*/ 	.word	0xffffffff


	//   ....[31]....
        /*0104*/ 	.word	0xffffffff


	//   ....[32]....
        /*0108*/ 	.word	0xffffffff


	//   ....[33]....
        /*010c*/ 	.word	0xffffffff


	//   ....[34]....
        /*0110*/ 	.word	0xffffffff


	//   ....[35]....
        /*0114*/ 	.word	0xffffffff


	//   ....[36]....
        /*0118*/ 	.word	0xffffffff


	//   ....[37]....
        /*011c*/ 	.word	0xffffffff


	//   ....[38]....
        /*0120*/ 	.word	0xffffffff


	//   ....[39]....
        /*0124*/ 	.word	0xffffffff


	//   ....[40]....
        /*0128*/ 	.word	0xffffffff


	//   ....[41]....
        /*012c*/ 	.word	0xffffffff


	//   ....[42]....
        /*0130*/ 	.word	0xffffffff


	//   ....[43]....
        /*0134*/ 	.word	0xffffffff


	//   ....[44]....
        /*0138*/ 	.word	0xffffffff


	//   ....[45]....
        /*013c*/ 	.word	0xffffffff


	//   ....[46]....
        /*0140*/ 	.word	0xffffffff


	//   ....[47]....
        /*0144*/ 	.word	0xffffffff


	//   ....[48]....
        /*0148*/ 	.word	0xffffffff


	//   ....[49]....
        /*014c*/ 	.word	0xffffffff


	//----- nvinfo : EIATTR_COOP_GROUP_INSTR_OFFSETS
	.align		4
.L_447:
        /*0150*/ 	.byte	0x04, 0x28
        /*0152*/ 	.short	(.L_449 - .L_448)


	//   ....[0]....
.L_448:
        /*0154*/ 	.word	0x00000190


	//   ....[1]....
        /*0158*/ 	.word	0x00000220


	//   ....[2]....
        /*015c*/ 	.word	0x00000230


	//   ....[3]....
        /*0160*/ 	.word	0x00000240


	//   ....[4]....
        /*0164*/ 	.word	0x00000250


	//   ....[5]....
        /*0168*/ 	.word	0x00000290


	//   ....[6]....
        /*016c*/ 	.word	0x000002b0


	//   ....[7]....
        /*0170*/ 	.word	0x000002d0


	//   ....[8]....
        /*0174*/ 	.word	0x000002e0


	//   ....[9]....
        /*0178*/ 	.word	0x000002f0


	//   ....[10]....
        /*017c*/ 	.word	0x00000310


	//   ....[11]....
        /*0180*/ 	.word	0x00000330


	//   ....[12]....
        /*0184*/ 	.word	0x00000350


	//   ....[13]....
        /*0188*/ 	.word	0x00000360


	//   ....[14]....
        /*018c*/ 	.word	0x00000370


	//   ....[15]....
        /*0190*/ 	.word	0x00000390


	//   ....[16]....
        /*0194*/ 	.word	0x000003b0


	//   ....[17]....
        /*0198*/ 	.word	0x000003d0


	//   ....[18]....
        /*019c*/ 	.word	0x000003e0


	//   ....[19]....
        /*01a0*/ 	.word	0x000003f0


	//   ....[20]....
        /*01a4*/ 	.word	0x00000410


	//   ....[21]....
        /*01a8*/ 	.word	0x00000430


	//   ....[22]....
        /*01ac*/ 	.word	0x00000460


	//   ....[23]....
        /*01b0*/ 	.word	0x00000480


	//   ....[24]....
        /*01b4*/ 	.word	0x000004c0


	//   ....[25]....
        /*01b8*/ 	.word	0x00000600


	//   ....[26]....
        /*01bc*/ 	.word	0x00000610


	//   ....[27]....
        /*01c0*/ 	.word	0x00000620


	//   ....[28]....
        /*01c4*/ 	.word	0x00000630


	//   ....[29]....
        /*01c8*/ 	.word	0x00000640


	//   ....[30]....
        /*01cc*/ 	.word	0x00000660


	//   ....[31]....
        /*01d0*/ 	.word	0x00000680


	//   ....[32]....
        /*01d4*/ 	.word	0x000006a0


	//   ....[33]....
        /*01d8*/ 	.word	0x000006b0


	//   ....[34]....
        /*01dc*/ 	.word	0x000006c0


	//   ....[35]....
        /*01e0*/ 	.word	0x000006e0


	//   ....[36]....
        /*01e4*/ 	.word	0x00000710


	//   ....[37]....
        /*01e8*/ 	.word	0x00000720


	//   ....[38]....
        /*01ec*/ 	.word	0x00000730


	//   ....[39]....
        /*01f0*/ 	.word	0x00000740


	//   ....[40]....
        /*01f4*/ 	.word	0x00000760


	//   ....[41]....
        /*01f8*/ 	.word	0x00000780


	//   ....[42]....
        /*01fc*/ 	.word	0x000007a0


	//   ....[43]....
        /*0200*/ 	.word	0x000007b0


	//   ....[44]....
        /*0204*/ 	.word	0x000007c0


	//   ....[45]....
        /*0208*/ 	.word	0x000007e0


	//   ....[46]....
        /*020c*/ 	.word	0x00000800


	//   ....[47]....
        /*0210*/ 	.word	0x00000820


	//   ....[48]....
        /*0214*/ 	.word	0x00000830


	//   ....[49]....
        /*0218*/ 	.word	0x00000840


	//----- nvinfo : EIATTR_VRC_CTA_INIT_COUNT
	.align		4
.L_449:
        /*021c*/ 	.byte	0x02, 0x4a
	.zero		1
	.zero		1


	//----- nvinfo : EIATTR_EXIT_INSTR_OFFSETS
	.align		4
        /*0220*/ 	.byte	0x04, 0x1c
        /*0222*/ 	.short	(.L_451 - .L_450)


	//   ....[0]....
.L_450:
        /*0224*/ 	.word	0x00000850


	//   ....[1]....
        /*0228*/ 	.word	0x00000950


	//----- nvinfo : EIATTR_CRS_STACK_SIZE
	.align		4
.L_451:
        /*022c*/ 	.byte	0x04, 0x1e
        /*022e*/ 	.short	(.L_453 - .L_452)
.L_452:
        /*0230*/ 	.word	0x00000000


	//----- nvinfo : EIATTR_CBANK_PARAM_SIZE
	.align		4
.L_453:
        /*0234*/ 	.byte	0x03, 0x19
        /*0236*/ 	.short	0x0030


	//----- nvinfo : EIATTR_PARAM_CBANK
	.align		4
        /*0238*/ 	.byte	0x04, 0x0a
        /*023a*/ 	.short	(.L_455 - .L_454)
	.align		4
.L_454:
        /*023c*/ 	.word	index@(.nv.constant0._ZN15astroaccelerate16GlobalStatisticsEPdiPiS0_S0_S1_)
        /*0240*/ 	.short	0x0380
        /*0242*/ 	.short	0x0030


	//----- nvinfo : EIATTR_SW_WAR
	.align		4
.L_455:
        /*0244*/ 	.byte	0x04, 0x36
        /*0246*/ 	.short	(.L_457 - .L_456)
.L_456:
        /*0248*/ 	.word	0x00000008
.L_457:


//--------------------- .nv.info._ZN15astroaccelerate15LocalStatisticsEPfiiPiPdS2_S1_S1_i --------------------------
	.section	.nv.info._ZN15astroaccelerate15LocalStatisticsEPfiiPiPdS2_S1_S1_i,"",@"SHT_CUDA_INFO"
	.sectionflags	@""
	.align	4


	//----- nvinfo : EIATTR_CUDA_API_VERSION
	.align		4
        /*0000*/ 	.byte	0x04, 0x37
        /*0002*/ 	.short	(.L_459 - .L_458)
.L_458:
        /*0004*/ 	.word	0x00000082


	//----- nvinfo : EIATTR_KPARAM_INFO
	.align		4
.L_459:
        /*0008*/ 	.byte	0x04, 0x17
        /*000a*/ 	.short	(.L_461 - .L_460)
.L_460:
        /*000c*/ 	.word	0x00000000
        /*0010*/ 	.short	0x0008
        /*0012*/ 	.short	0x0038
        /*0014*/ 	.byte	0x00, 0xf0, 0x11, 0x00


	//----- nvinfo : EIATTR_KPARAM_INFO
	.align		4
.L_461:
        /*0018*/ 	.byte	0x04, 0x17
        /*001a*/ 	.short	(.L_463 - .L_462)
.L_462:
        /*001c*/ 	.word	0x00000000
        /*0020*/ 	.short	0x0007
        /*0022*/ 	.short	0x0030
        /*0024*/ 	.byte	0x00, 0xf5, 0x21, 0x00


	//----- nvinfo : EIATTR_KPARAM_INFO
	.align		4
.L_463:
        /*0028*/ 	.byte	0x04, 0x17
        /*002a*/ 	.short	(.L_465 - .L_464)
.L_464:
        /*002c*/ 	.word	0x00000000
        /*0030*/ 	.short	0x0006
        /*0032*/ 	.short	0x0028
        /*0034*/ 	.byte	0x00, 0xf5, 0x21, 0x00


	//----- nvinfo : EIATTR_KPARAM_INFO
	.align		4
.L_465:
        /*0038*/ 	.byte	0x04, 0x17
        /*003a*/ 	.short	(.L_467 - .L_466)
.L_466:
        /*003c*/ 	.word	0x00000000
        /*0040*/ 	.short	0x0005
        /*0042*/ 	.short	0x0020
        /*0044*/ 	.byte	0x00, 0xf5, 0x21, 0x00


	//----- nvinfo : EIATTR_KPARAM_INFO
	.align		4
.L_467:
        /*0048*/ 	.byte	0x04, 0x17
        /*004a*/ 	.short	(.L_469 - .L_468)
.L_468:
        /*004c*/ 	.word	0x00000000
        /*0050*/ 	.short	0x0004
        /*0052*/ 	.short	0x0018
        /*0054*/ 	.byte	0x00, 0xf5, 0x21, 0x00


	//----- nvinfo : EIATTR_KPARAM_INFO
	.align		4
.L_469:
        /*0058*/ 	.byte	0x04, 0x17
        /*005a*/ 	.short	(.L_471 - .L_470)
.L_470:
        /*005c*/ 	.word	0x00000000
        /*0060*/ 	.short	0x0003
        /*0062*/ 	.short	0x0010
        /*0064*/ 	.byte	0x00, 0xf5, 0x21, 0x00


	//----- nvinfo : EIATTR_KPARAM_INFO
	.align		4
.L_471:
        /*0068*/ 	.byte	0x04, 0x17
        /*006a*/ 	.short	(.L_473 - .L_472)
.L_472:
        /*006c*/ 	.word	0x00000000
        /*0070*/ 	.short	0x0002
        /*0072*/ 	.short	0x000c
        /*0074*/ 	.byte	0x00, 0xf0, 0x11, 0x00


	//----- nvinfo : EIATTR_KPARAM_INFO
	.align		4
.L_473:
        /*0078*/ 	.byte	0x04, 0x17
        /*007a*/ 	.short	(.L_475 - .L_474)
.L_474:
        /*007c*/ 	.word	0x00000000
        /*0080*/ 	.short	0x0001
        /*0082*/ 	.short	0x0008
        /*0084*/ 	.byte	0x00, 0xf0, 0x11, 0x00


	//----- nvinfo : EIATTR_KPARAM_INFO
	.align		4
.L_475:
        /*0088*/ 	.byte	0x04, 0x17
        /*008a*/ 	.short	(.L_477 - .L_476)
.L_476:
        /*008c*/ 	.word	0x00000000
        /*0090*/ 	.short	0x0000
        /*0092*/ 	.short	0x0000
        /*0094*/ 	.byte	0x00, 0xf5, 0x21, 0x00


	//----- nvinfo : EIATTR_SPARSE_MMA_MASK
	.align		4
.L_477:
        /*0098*/ 	.byte	0x03, 0x50
        /*009a*/ 	.short	0x0000


	//----- nvinfo : EIATTR_MAXREG_COUNT
	.align		4
        /*009c*/ 	.byte	0x03, 0x1b
        /*009e*/ 	.short	0x00ff


	//----- nvinfo : EIATTR_NUM_BARRIERS
	.align		4
        /*00a0*/ 	.byte	0x02, 0x4c
        /*00a2*/ 	.byte	0x01
	.zero		1


	//----- nvinfo : EIATTR_MERCURY_ISA_VERSION
	.align		4
        /*00a4*/ 	.byte	0x03, 0x5f
        /*00a6*/ 	.short	0x0101


	//----- nvinfo : EIATTR_COOP_GROUP_MASK_REGIDS
	.align		4
        /*00a8*/ 	.byte	0x04, 0x29
        /*00aa*/ 	.short	(.L_479 - .L_478)


	//   ....[0]....
.L_478:
        /*00ac*/ 	.word	0xffffffff


	//   ....[1]....
        /*00b0*/ 	.word	0xffffffff


	//   ....[2]....
        /*00b4*/ 	.word	0xffffffff


	//   ....[3]....
        /*00b8*/ 	.word	0xffffffff


	//   ....[4]....
        /*00bc*/ 	.word	0xffffffff


	//   ....[5]....
        /*00c0*/ 	.word	0xffffffff


	//   ....[6]....
        /*00c4*/ 	.word	0xffffffff


	//   ....[7]....
        /*00c8*/ 	.word	0xffffffff


	//   ....[8]....
        /*00cc*/ 	.word	0xffffffff


	//   ....[9]....
        /*00d0*/ 	.word	0xffffffff


	//   ....[10]....
        /*00d4*/ 	.word	0xffffffff


	//   ....[11]....
        /*00d8*/ 	.word	0xffffffff


	//   ....[12]....
        /*00dc*/ 	.word	0xffffffff


	//   ....[13]....
        /*00e0*/ 	.word	0xffffffff


	//   ....[14]....
        /*00e4*/ 	.word	0xffffffff


	//   ....[15]....
        /*00e8*/ 	.word	0xffffffff


	//   ....[16]....
        /*00ec*/ 	.word	0xffffffff


	//   ....[17]....
        /*00f0*/ 	.word	0xffffffff


	//   ....[18]....
        /*00f4*/ 	.word	0xffffffff


	//   ....[19]....
        /*00f8*/ 	.word	0xffffffff


	//   ....[20]....
        /*00fc*/ 	.word	0xffffffff


	//   ....[21]....
        /*0100*/ 	.word	0xffffffff


	//   ....[22]....
        /*0104*/ 	.word	0xffffffff


	//   ....[23]....
        /*0108*/ 	.word	0xffffffff


	//   ....[24]....
        /*010c*/ 	.word	0xffffffff


	//   ....[25]....
        /*0110*/ 	.word	0xffffffff


	//   ....[26]....
        /*0114*/ 	.word	0xffffffff


	//   ....[27]....
        /*0118*/ 	.word	0xffffffff


	//   ....[28]....
        /*011c*/ 	.word	0xffffffff


	//   ....[29]....
        /*0120*/ 	.word	0xffffffff


	//   ....[30]....
        /*0124*/ 	.word	0xffffffff


	//   ....[31]....
        /*0128*/ 	.word	0xffffffff


	//   ....[32]....
        /*012c*/ 	.word	0xffffffff


	//   ....[33]....
        /*0130*/ 	.word	0xffffffff


	//   ....[34]....
        /*0134*/ 	.word	0xffffffff


	//   ....[35]....
        /*0138*/ 	.word	0xffffffff


	//   ....[36]....
        /*013c*/ 	.word	0xffffffff


	//   ....[37]....
        /*0140*/ 	.word	0xffffffff


	//   ....[38]....
        /*0144*/ 	.word	0xffffffff


	//   ....[39]....
        /*0148*/ 	.word	0xffffffff


	//   ....[40]....
        /*014c*/ 	.word	0xffffffff


	//   ....[41]....
        /*0150*/ 	.word	0xffffffff


	//   ....[42]....
        /*0154*/ 	.word	0xffffffff


	//   ....[43]....
        /*0158*/ 	.word	0xffffffff


	//   ....[44]....
        /*015c*/ 	.word	0xffffffff


	//   ....[45]....
        /*0160*/ 	.word	0xffffffff


	//   ....[46]....
        /*0164*/ 	.word	0xffffffff


	//   ....[47]....
        /*0168*/ 	.word	0xffffffff


	//   ....[48]....
        /*016c*/ 	.word	0xffffffff


	//   ....[49]....
        /*0170*/ 	.word	0xffffffff


	//----- nvinfo : EIATTR_COOP_GROUP_INSTR_OFFSETS
	.align		4
.L_479:
        /*0174*/ 	.byte	0x04, 0x28
        /*0176*/ 	.short	(.L_481 - .L_480)


	//   ....[0]....
.L_480:
        /*0178*/ 	.word	0x000003a0


	//   ....[1]....
        /*017c*/ 	.word	0x000003d0


	//   ....[2]....
        /*0180*/ 	.word	0x00000400


	//   ....[3]....
        /*0184*/ 	.word	0x00000410


	//   ....[4]....
        /*0188*/ 	.word	0x00000420


	//   ....[5]....
        /*018c*/ 	.word	0x00000480


	//   ....[6]....
        /*0190*/ 	.word	0x000004a0


	//   ....[7]....
        /*0194*/ 	.word	0x000004c0


	//   ....[8]....
        /*0198*/ 	.word	0x000004d0


	//   ....[9]....
        /*019c*/ 	.word	0x000004e0


	//   ....[10]....
        /*01a0*/ 	.word	0x00000500


	//   ....[11]....
        /*01a4*/ 	.word	0x00000520


	//   ....[12]....
        /*01a8*/ 	.word	0x00000540


	//   ....[13]....
        /*01ac*/ 	.word	0x00000550


	//   ....[14]....
        /*01b0*/ 	.word	0x00000560


	//   ....[15]....
        /*01b4*/ 	.word	0x00000590


	//   ....[16]....
        /*01b8*/ 	.word	0x000005b0


	//   ....[17]....
        /*01bc*/ 	.word	0x000005c0


	//   ....[18]....
        /*01c0*/ 	.word	0x000005d0


	//   ....[19]....
        /*01c4*/ 	.word	0x000005e0


	//   ....[20]....
        /*01c8*/ 	.word	0x00000620


	//   ....[21]....
        /*01cc*/ 	.word	0x00000660


	//   ....[22]....
        /*01d0*/ 	.word	0x00000670


	//   ....[23]....
        /*01d4*/ 	.word	0x00000690


	//   ....[24]....
        /*01d8*/ 	.word	0x000006b0


	//   ....[25]....
        /*01dc*/ 	.word	0x00000810


	//   ....[26]....
        /*01e0*/ 	.word	0x00000820


	//   ....[27]....
        /*01e4*/ 	.word	0x00000830


	//   ....[28]....
        /*01e8*/ 	.word	0x00000840


	//   ....[29]....
        /*01ec*/ 	.word	0x00000850


	//   ....[30]....
        /*01f0*/ 	.word	0x00000870


	//   ....[31]....
        /*01f4*/ 	.word	0x000008a0


	//   ....[32]....
        /*01f8*/ 	.word	0x000008b0


	//   ....[33]....
        /*01fc*/ 	.word	0x000008c0


	//   ....[34]....
        /*0200*/ 	.word	0x000008d0


	//   ....[35]....
        /*0204*/ 	.word	0x000008f0


	//   ....[36]....
        /*0208*/ 	.word	0x00000920


	//   ....[37]....
        /*020c*/ 	.word	0x00000930


	//   ....[38]....
        /*0210*/ 	.word	0x00000940


	//   ....[39]....
        /*0214*/ 	.word	0x00000950


	//   ....[40]....
        /*0218*/ 	.word	0x00000970


	//   ....[41]....
        /*021c*/ 	.word	0x000009a0


	//   ....[42]....
        /*0220*/ 	.word	0x000009b0


	//   ....[43]....
        /*0224*/ 	.word	0x000009c0


	//   ....[44]....
        /*0228*/ 	.word	0x000009d0


	//   ....[45]....
        /*022c*/ 	.word	0x000009f0


	//   ....[46]....
        /*0230*/ 	.word	0x00000a20


	//   ....[47]....
        /*0234*/ 	.word	0x00000a30


	//   ....[48]....
        /*0238*/ 	.word	0x00000a40


	//   ....[49]....
        /*023c*/ 	.word	0x00000a50


	//----- nvinfo : EIATTR_VRC_CTA_INIT_COUNT
	.align		4
.L_481:
        /*0240*/ 	.byte	0x02, 0x4a
	.zero		1
	.zero		1


	//----- nvinfo : EIATTR_EXIT_INSTR_OFFSETS
	.align		4
        /*0244*/ 	.byte	0x04, 0x1c
        /*0246*/ 	.short	(.L_483 - .L_482)


	//   ....[0]....
.L_482:
        /*0248*/ 	.word	0x00000750


	//   ....[1]....
        /*024c*/ 	.word	0x00000a90


	//   ....[2]....
        /*0250*/ 	.word	0x00000ad0


	//----- nvinfo : EIATTR_CRS_STACK_SIZE
	.align		4
.L_483:
        /*0254*/ 	.byte	0x04, 0x1e
        /*0256*/ 	.short	(.L_485 - .L_484)
.L_484:
        /*0258*/ 	.word	0x00000000


	//----- nvinfo : EIATTR_CBANK_PARAM_SIZE
	.align		4
.L_485:
        /*025c*/ 	.byte	0x03, 0x19
        /*025e*/ 	.short	0x003c


	//----- nvinfo : EIATTR_PARAM_CBANK
	.align		4
        /*0260*/ 	.byte	0x04, 0x0a
        /*0262*/ 	.short	(.L_487 - .L_486)
	.align		4
.L_486:
        /*0264*/ 	.word	index@(.nv.constant0._ZN15astroaccelerate15LocalStatisticsEPfiiPiPdS2_S1_S1_i)
        /*0268*/ 	.short	0x0380
        /*026a*/ 	.short	0x003c


	//----- nvinfo : EIATTR_SW_WAR
	.align		4
.L_487:
        /*026c*/ 	.byte	0x04, 0x36
        /*026e*/ 	.short	(.L_489 - .L_488)
.L_488:
        /*0270*/ 	.word	0x00000008
.L_489:


//--------------------- .nv.info._ZN15astroaccelerate13set_int_arrayEPiii --------------------------
	.section	.nv.info._ZN15astroaccelerate13set_int_arrayEPiii,"",@"SHT_CUDA_INFO"
	.sectionflags	@""
	.align	4


	//----- nvinfo : EIATTR_CUDA_API_VERSION
	.align		4
        /*0000*/ 	.byte	0x04, 0x37
        /*0002*/ 	.short	(.L_491 - .L_490)
.L_490:
        /*0004*/ 	.word	0x00000082


	//----- nvinfo : EIATTR_KPARAM_INFO
	.align		4
.L_491:
        /*0008*/ 	.byte	0x04, 0x17
        /*000a*/ 	.short	(.L_493 - .L_492)
.L_492:
        /*000c*/ 	.word	0x00000000
        /*0010*/ 	.short	0x0002
        /*0012*/ 	.short	0x000c
        /*0014*/ 	.byte	0x00, 0xf0, 0x11, 0x00


	//----- nvinfo : EIATTR_KPARAM_INFO
	.align		4
.L_493:
        /*0018*/ 	.byte	0x04, 0x17
        /*001a*/ 	.short	(.L_495 - .L_494)
.L_494:
        /*001c*/ 	.word	0x00000000
        /*0020*/ 	.short	0x0001
        /*0022*/ 	.short	0x0008
        /*0024*/ 	.byte	0x00, 0xf0, 0x11, 0x00


	//----- nvinfo : EIATTR_KPARAM_INFO
	.align		4
.L_495:
        /*0028*/ 	.byte	0x04, 0x17
        /*002a*/ 	.short	(.L_497 - .L_496)
.L_496:
        /*002c*/ 	.word	0x00000000
        /*0030*/ 	.short	0x0000
        /*0032*/ 	.short	0x0000
        /*0034*/ 	.byte	0x00, 0xf5, 0x21, 0x00


	//----- nvinfo : EIATTR_SPARSE_MMA_MASK
	.align		4
.L_497:
        /*0038*/ 	.byte	0x03, 0x50
        /*003a*/ 	.short	0x0000


	//----- nvinfo : EIATTR_MAXREG_COUNT
	.align		4
        /*003c*/ 	.byte	0x03, 0x1b
        /*003e*/ 	.short	0x00ff


	//----- nvinfo : EIATTR_MERCURY_ISA_VERSION
	.align		4
        /*0040*/ 	.byte	0x03, 0x5f
        /*0042*/ 	.short	0x0101


	//----- nvinfo : EIATTR_VRC_CTA_INIT_COUNT
	.align		4
        /*0044*/ 	.byte	0x02, 0x4a
	.zero		1
	.zero		1


	//----- nvinfo : EIATTR_EXIT_INSTR_OFFSETS
	.align		4
        /*0048*/ 	.byte	0x04, 0x1c
        /*004a*/ 	.short	(.L_499 - .L_498)


	//   ....[0]....
.L_498:
        /*004c*/ 	.word	0x00000070


	//   ....[1]....
        /*0050*/ 	.word	0x000000d0


	//----- nvinfo : EIATTR_CBANK_PARAM_SIZE
	.align		4
.L_499:
        /*0054*/ 	.byte	0x03, 0x19
        /*0056*/ 	.short	0x0010


	//----- nvinfo : EIATTR_PARAM_CBANK
	.align		4
        /*0058*/ 	.byte	0x04, 0x0a
        /*005a*/ 	.short	(.L_501 - .L_500)
	.align		4
.L_500:
        /*005c*/ 	.word	index@(.nv.constant0._ZN15astroaccelerate13set_int_arrayEPiii)
        /*0060*/ 	.short	0x0380
        /*0062*/ 	.short	0x0010


	//----- nvinfo : EIATTR_SW_WAR
	.align		4
.L_501:
        /*0064*/ 	.byte	0x04, 0x36
        /*0066*/ 	.short	(.L_503 - .L_502)
.L_502:
        /*0068*/ 	.word	0x00000008
.L_503:


//--------------------- .nv.info._ZN15astroaccelerate9fill_onesEPfi --------------------------
	.section	.nv.info._ZN15astroaccelerate9fill_onesEPfi,"",@"SHT_CUDA_INFO"
	.sectionflags	@""
	.align	4


	//----- nvinfo : EIATTR_CUDA_API_VERSION
	.align		4
        /*0000*/ 	.byte	0x04, 0x37
        /*0002*/ 	.short	(.L_505 - .L_504)
.L_504:
        /*0004*/ 	.word	0x00000082


	//----- nvinfo : EIATTR_KPARAM_INFO
	.align		4
.L_505:
        /*0008*/ 	.byte	0x04, 0x17
        /*000a*/ 	.short	(.L_507 - .L_506)
.L_506:
        /*000c*/ 	.word	0x00000000
        /*0010*/ 	.short	0x0001
        /*0012*/ 	.short	0x0008
        /*0014*/ 	.byte	0x00, 0xf0, 0x11, 0x00


	//----- nvinfo : EIATTR_KPARAM_INFO
	.align		4
.L_507:
        /*0018*/ 	.byte	0x04, 0x17
        /*001a*/ 	.short	(.L_509 - .L_508)
.L_508:
        /*001c*/ 	.word	0x00000000
        /*0020*/ 	.short	0x0000
        /*0022*/ 	.short	0x0000
        /*0024*/ 	.byte	0x00, 0xf5, 0x21, 0x00


	//----- nvinfo : EIATTR_SPARSE_MMA_MASK
	.align		4
.L_509:
        /*0028*/ 	.byte	0x03, 0x50
        /*002a*/ 	.short	0x0000


	//----- nvinfo : EIATTR_MAXREG_COUNT
	.align		4
        /*002c*/ 	.byte	0x03, 0x1b
        /*002e*/ 	.short	0x00ff


	//----- nvinfo : EIATTR_MERCURY_ISA_VERSION
	.align		4
        /*0030*/ 	.byte	0x03, 0x5f
        /*0032*/ 	.short	0x0101


	//----- nvinfo : EIATTR_VRC_CTA_INIT_COUNT
	.align		4
        /*0034*/ 	.byte	0x02, 0x4a
	.zero		1
	.zero		1


	//----- nvinfo : EIATTR_EXIT_INSTR_OFFSETS
	.align		4
        /*0038*/ 	.byte	0x04, 0x1c
        /*003a*/ 	.short	(.L_511 - .L_510)


	//   ....[0]....
.L_510:
        /*003c*/ 	.word	0x00000070


	//   ....[1]....
        /*0040*/ 	.word	0x000000d0


	//----- nvinfo : EIATTR_CBANK_PARAM_SIZE
	.align		4
.L_511:
        /*0044*/ 	.byte	0x03, 0x19
        /*0046*/ 	.short	0x000c


	//----- nvinfo : EIATTR_PARAM_CBANK
	.align		4
        /*0048*/ 	.byte	0x04, 0x0a
        /*004a*/ 	.short	(.L_513 - .L_512)
	.align		4
.L_512:
        /*004c*/ 	.word	index@(.nv.constant0._ZN15astroaccelerate9fill_onesEPfi)
        /*0050*/ 	.short	0x0380
        /*0052*/ 	.short	0x000c


	//----- nvinfo : EIATTR_SW_WAR
	.align		4
.L_513:
        /*0054*/ 	.byte	0x04, 0x36
        /*0056*/ 	.short	(.L_515 - .L_514)
.L_514:
        /*0058*/ 	.word	0x00000008
.L_515:


//--------------------- .nv.callgraph             --------------------------
	.section	.nv.callgraph,"",@"SHT_CUDA_CALLGRAPH"
	.align	4
	.sectionentsize	8
	.align		4
        /*0000*/ 	.word	0x00000000
	.align		4
        /*0004*/ 	.word	0xffffffff
	.align		4
        /*0008*/ 	.word	index@(_ZN15astroaccelerate11TerminationEPdS0_S0_S0_PiS1_S1_ii)
	.align		4
        /*000c*/ 	.word	index@(vprintf)
	.align		4
        /*0010*/ 	.word	0x00000000
	.align		4
        /*0014*/ 	.word	0xfffffffe
	.align		4
        /*0018*/ 	.word	0x00000000
	.align		4
        /*001c*/ 	.word	0xfffffffd
	.align		4
        /*0020*/ 	.word	0x00000000
	.align		4
        /*0024*/ 	.word	0xfffffffc


//--------------------- .nv.constant4             --------------------------
	.section	.nv.constant4,"a",@progbits
	.align	8
	.align		8
.nv.constant4:
        /*0000*/ 	.dword	precalc_xorwow_matrix
	.align		8
        /*0008*/ 	.dword	precalc_xorwow_offset_matrix
	.align		8
        /*0010*/ 	.dword	mrg32k3aM1
	.align		8
        /*0018*/ 	.dword	mrg32k3aM2
	.align		8
        /*0020*/ 	.dword	mrg32k3aM1SubSeq
	.align		8
        /*0028*/ 	.dword	mrg32k3aM2SubSeq
	.align		8
        /*0030*/ 	.dword	mrg32k3aM1Seq
	.align		8
        /*0038*/ 	.dword	mrg32k3aM2Seq
	.align		8
        /*0040*/ 	.dword	$str
	.align		8
        /*0048*/ 	.dword	vprintf


//--------------------- .nv.constant3             --------------------------
	.section	.nv.constant3,"a",@progbits
	.align	8
.nv.constant3:
	.type		__cr_lgamma_table,@object
	.size		__cr_lgamma_table,(.L_8 - __cr_lgamma_table)
__cr_lgamma_table:
        /*0000*/ 	.byte	0x00, 0x00, 0x00, 0x00, 0x00, 0x00, 0x00, 0x00, 0x00, 0x00, 0x00, 0x00, 0x00, 0x00, 0x00, 0x00
        /*0010*/ 	.byte	0xef, 0x39, 0xfa, 0xfe, 0x42, 0x2e, 0xe6, 0x3f, 0x02, 0x20, 0x2a, 0xfa, 0x0b, 0xab, 0xfc, 0x3f
        /*0020*/ 	.byte	0xf9, 0x2c, 0x92, 0x7c, 0xa7, 0x6c, 0x09, 0x40, 0xc9, 0x79, 0x44, 0x3c, 0x64, 0x26, 0x13, 0x40
        /*0030*/ 	.byte	0xca, 0x01, 0xcf, 0x3a, 0x27, 0x51, 0x1a, 0x40, 0x30, 0xcc, 0x2d, 0xf3, 0xe1, 0x0c, 0x21, 0x40
        /*0040*/ 	.byte	0x0d, 0xb7, 0xfc, 0x82, 0x8e, 0x35, 0x25, 0x40
.L_8:


//--------------------- .nv.constant2._ZN15astroaccelerate13GlobalReplaceEPfPdS1_S1_S1_S1_S1_S1_PiiiS0_yP24curandStatePhilox4_32_10 --------------------------
	.section	.nv.constant2._ZN15astroaccelerate13GlobalReplaceEPfPdS1_S1_S1_S1_S1_S1_PiiiS0_yP24curandStatePhilox4_32_10,"a",@progbits
	.sectionflags	@""
	.align	4
.nv.constant2._ZN15astroaccelerate13GlobalReplaceEPfPdS1_S1_S1_S1_S1_S1_PiiiS0_yP24curandStatePhilox4_32_10:
        /*0000*/ 	.byte	0xf0, 0x05, 0x00, 0x00, 0x10, 0x06, 0x00, 0x00, 0xd0, 0x05, 0x00, 0x00


//--------------------- .nv.constant2._ZN15astroaccelerate12LocalReplaceEPfiiS0_PdS1_PiyP24curandStatePhilox4_32_10i --------------------------
	.section	.nv.constant2._ZN15astroaccelerate12LocalReplaceEPfiiS0_PdS1_PiyP24curandStatePhilox4_32_10i,"a",@progbits
	.sectionflags	@""
	.align	4
.nv.constant2._ZN15astroaccelerate12LocalReplaceEPfiiS0_PdS1_PiyP24curandStatePhilox4_32_10i:
        /*0000*/ 	.byte	0x10, 0x05, 0x00, 0x00, 0x30, 0x05, 0x00, 0x00, 0xf0, 0x04, 0x00, 0x00


//--------------------- .text._ZN15astroaccelerate25transpose_rowmajor_kernelEPKfPfii --------------------------
	.section	.text._ZN15astroaccelerate25transpose_rowmajor_kernelEPKfPfii,"ax",@progbits
	.align	128
        .global         _ZN15astroaccelerate25transpose_rowmajor_kernelEPKfPfii
        .type           _ZN15astroaccelerate25transpose_rowmajor_kernelEPKfPfii,@function
        .size           _ZN15astroaccelerate25transpose_rowmajor_kernelEPKfPfii,(.L_x_140 - _ZN15astroaccelerate25transpose_rowmajor_kernelEPKfPfii)
        .other          _ZN15astroaccelerate25transpose_rowmajor_kernelEPKfPfii,@"STO_CUDA_ENTRY STV_DEFAULT"
_ZN15astroaccelerate25transpose_rowmajor_kernelEPKfPfii:
.text._ZN15astroaccelerate25transpose_rowmajor_kernelEPKfPfii:
[----:B------:R-:W-:Y:S01]  /*0000*/  LDC R1, c[0x0][0x37c] ;  /* 0x0000df00ff017b82 */ /* 0x000fe20000000800 */
[----:B------:R-:W0:Y:S01]  /*0010*/  S2R R8, SR_TID.Y ;  /* 0x0000000000087919 */ /* 0x000e220000002200 */
[----:B------:R-:W1:Y:S01]  /*0020*/  LDCU.64 UR6, c[0x0][0x390] ;  /* 0x00007200ff0677ac */ /* 0x000e620008000a00 */
[----:B------:R-:W0:Y:S01]  /*0030*/  S2R R9, SR_CTAID.Y ;  /* 0x0000000000097919 */ /* 0x000e220000002600 */
[----:B------:R-:W2:Y:S01]  /*0040*/  LDCU.64 UR4, c[0x0][0x358] ;  /* 0x00006b00ff0477ac */ /* 0x000ea20008000a00 */
[----:B------:R-:W3:Y:S01]  /*0050*/  S2R R7, SR_CTAID.X ;  /* 0x0000000000077919 */ /* 0x000ee20000002500 */
[----:B------:R-:W3:Y:S01]  /*0060*/  S2R R6, SR_TID.X ;  /* 0x0000000000067919 */ /* 0x000ee20000002100 */
[----:B0-----:R-:W-:-:S05]  /*0070*/  IMAD R5, R9, 0x20, R8 ;  /* 0x0000002009057824 */ /* 0x001fca00078e0208 */
[----:B-1----:R-:W-:Y:S01]  /*0080*/  ISETP.GE.AND P0, PT, R5, UR6, PT ;  /* 0x0000000605007c0c */ /* 0x002fe2000bf06270 */
[----:B---3--:R-:W-:-:S05]  /*0090*/  IMAD R0, R7, 0x20, R6 ;  /* 0x0000002007007824 */ /* 0x008fca00078e0206 */
[----:B------:R-:W-:-:S13]  /*00a0*/  ISETP.GE.OR P0, PT, R0, UR7, P0 ;  /* 0x0000000700007c0c */ /* 0x000fda0008706670 */
[----:B------:R-:W0:Y:S01]  /*00b0*/  @!P0 LDC.64 R2, c[0x0][0x380] ;  /* 0x0000e000ff028b82 */ /* 0x000e220000000a00 */
[----:B------:R-:W-:-:S04]  /*00c0*/  @!P0 IMAD R5, R5, UR7, R0 ;  /* 0x0000000705058c24 */ /* 0x000fc8000f8e0200 */
[----:B0-----:R-:W-:-:S06]  /*00d0*/  @!P0 IMAD.WIDE R2, R5, 0x4, R2 ;  /* 0x0000000405028825 */ /* 0x001fcc00078e0202 */
[----:B--2---:R-:W2:Y:S01]  /*00e0*/  @!P0 LDG.E.CONSTANT R2, desc[UR4][R2.64] ;  /* 0x0000000402028981 */ /* 0x004ea2000c1e9900 */
[----:B------:R-:W-:Y:S01]  /*00f0*/  @!P0 MOV R0, 0x400 ;  /* 0x0000040000008802 */ /* 0x000fe20000000f00 */
[----:B------:R-:W-:Y:S01]  /*0100*/  IMAD R4, R9, 0x20, R6 ;  /* 0x0000002009047824 */ /* 0x000fe200078e0206 */
[----:B------:R-:W-:Y:S01]  /*0110*/  LEA R7, R7, R8, 0x5 ;  /* 0x0000000807077211 */ /* 0x000fe200078e28ff */
[----:B------:R-:W0:Y:S03]  /*0120*/  @!P0 S2R R5, SR_CgaCtaId ;  /* 0x0000000000058919 */ /* 0x000e260000008800 */
[----:B------:R-:W-:-:S04]  /*0130*/  ISETP.GE.AND P1, PT, R7, UR7, PT ;  /* 0x0000000707007c0c */ /* 0x000fc8000bf26270 */
[----:B------:R-:W-:Y:S02]  /*0140*/  ISETP.GE.OR P1, PT, R4, UR6, P1 ;  /* 0x0000000604007c0c */ /* 0x000fe40008f26670 */
[----:B0-----:R-:W-:-:S05]  /*0150*/  @!P0 LEA R0, R5, R0, 0x18 ;  /* 0x0000000005008211 */ /* 0x001fca00078ec0ff */
[----:B------:R-:W-:-:S05]  /*0160*/  @!P0 IMAD R0, R8, 0x84, R0 ;  /* 0x0000008408008824 */ /* 0x000fca00078e0200 */
[----:B------:R-:W-:-:S05]  /*0170*/  @!P0 LEA R5, R6, R0, 0x2 ;  /* 0x0000000006058211 */ /* 0x000fca00078e10ff */
[----:B--2---:R0:W-:Y:S01]  /*0180*/  @!P0 STS [R5], R2 ;  /* 0x0000000205008388 */ /* 0x0041e20000000800 */
[----:B------:R-:W-:Y:S06]  /*0190*/  BAR.SYNC.DEFER_BLOCKING 0x0 ;  /* 0x0000000000007b1d */ /* 0x000fec0000010000 */
[----:B------:R-:W-:Y:S05]  /*01a0*/  @P1 EXIT ;  /* 0x000000000000194d */ /* 0x000fea0003800000 */
[----:B------:R-:W1:Y:S01]  /*01b0*/  S2R R3, SR_CgaCtaId ;  /* 0x0000000000037919 */ /* 0x000e620000008800 */
[----:B------:R-:W-:Y:S01]  /*01c0*/  MOV R0, 0x400 ;  /* 0x0000040000007802 */ /* 0x000fe20000000f00 */
[----:B------:R-:W-:-:S03]  /*01d0*/  IMAD R7, R7, UR6, R4 ;  /* 0x0000000607077c24 */ /* 0x000fc6000f8e0204 */
[----:B-1----:R-:W-:-:S05]  /*01e0*/  LEA R3, R3, R0, 0x18 ;  /* 0x0000000003037211 */ /* 0x002fca00078ec0ff */
[----:B------:R-:W-:Y:S02]  /*01f0*/  IMAD R0, R6, 0x84, R3 ;  /* 0x0000008406007824 */ /* 0x000fe400078e0203 */
[----:B0-----:R-:W0:Y:S02]  /*0200*/  LDC.64 R2, c[0x0][0x388] ;  /* 0x0000e200ff027b82 */ /* 0x001e240000000a00 */
[----:B------:R-:W-:-:S05]  /*0210*/  IMAD R0, R8, 0x4, R0 ;  /* 0x0000000408007824 */ /* 0x000fca00078e0200 */
[----:B------:R-:W1:Y:S01]  /*0220*/  LDS R5, [R0] ;  /* 0x0000000000057984 */ /* 0x000e620000000800 */
[----:B0-----:R-:W-:-:S05]  /*0230*/  IMAD.WIDE R2, R7, 0x4, R2 ;  /* 0x0000000407027825 */ /* 0x001fca00078e0202 */
[----:B-1----:R-:W-:Y:S01]  /*0240*/  STG.E desc[UR4][R2.64], R5 ;  /* 0x0000000502007986 */ /* 0x002fe2000c101904 */
[----:B------:R-:W-:Y:S05]  /*0250*/  EXIT ;  /* 0x000000000000794d */ /* 0x000fea0003800000 */
.L_x_0:
[----:B------:R-:W-:-:S00]  /*0260*/  BRA `(.L_x_0) ;  /* 0xfffffffc00fc7947 */ /* 0x000fc0000383ffff */
[----:B------:R-:W-:-:S00]  /*0270*/  NOP ;  /* 0x0000000000007918 */ /* 0x000fc00000000000 */
        /* <DEDUP_REMOVED lines=8> */
.L_x_140:


//--------------------- .text._ZN15astroaccelerate4MaskEPdS0_Pii --------------------------
	.section	.text._ZN15astroaccelerate4MaskEPdS0_Pii,"ax",@progbits
	.align	128
.text._ZN15astroaccelerate4MaskEPdS0_Pii:
        .type           _ZN15astroaccelerate4MaskEPdS0_Pii,@function
        .size           _ZN15astroaccelerate4MaskEPdS0_Pii,(.L_x_116 - _ZN15astroaccelerate4MaskEPdS0_Pii)
        .other          _ZN15astroaccelerate4MaskEPdS0_Pii,@"STO_CUDA_ENTRY STV_DEFAULT"
_ZN15astroaccelerate4MaskEPdS0_Pii:
[----:B------:R-:W-:Y:S01]  /*0000*/  LDC R1, c[0x0][0x37c] ;  /* 0x0000df00ff017b82 */ /* 0x000fe20000000800 */
[----:B------:R-:W0:Y:S07]  /*0010*/  S2R R0, SR_TID.X ;  /* 0x0000000000007919 */ /* 0x000e2e0000002100 */
[----:B------:R-:W0:Y:S01]  /*0020*/  S2UR UR4, SR_CTAID.X ;  /* 0x00000000000479c3 */ /* 0x000e220000002500 */
[----:B------:R-:W1:Y:S07]  /*0030*/  LDCU UR5, c[0x0][0x398] ;  /* 0x00007300ff0577ac */ /* 0x000e6e0008000800 */
[----:B------:R-:W0:Y:S02]  /*0040*/  LDC R9, c[0x0][0x360] ;  /* 0x0000d800ff097b82 */ /* 0x000e240000000800 */
[----:B0-----:R-:W-:-:S05]  /*0050*/  IMAD R9, R9, UR4, R0 ;  /* 0x0000000409097c24 */ /* 0x001fca000f8e0200 */
[----:B-1----:R-:W-:-:S13]  /*0060*/  ISETP.GE.AND P0, PT, R9, UR5, PT ;  /* 0x0000000509007c0c */ /* 0x002fda000bf06270 */
[----:B------:R-:W-:Y:S05]  /*0070*/  @P0 EXIT ;  /* 0x000000000000094d */ /* 0x000fea0003800000 */
[----:B------:R-:W0:Y:S01]  /*0080*/  LDC.64 R2, c[0x0][0x390] ;  /* 0x0000e400ff027b82 */ /* 0x000e220000000a00 */
[----:B------:R-:W1:Y:S01]  /*0090*/  LDCU.64 UR4, c[0x0][0x358] ;  /* 0x00006b00ff0477ac */ /* 0x000e620008000a00 */
[----:B0-----:R-:W-:-:S06]  /*00a0*/  IMAD.WIDE R2, R9, 0x4, R2 ;  /* 0x0000000409027825 */ /* 0x001fcc00078e0202 */
[----:B-1----:R-:W2:Y:S02]  /*00b0*/  LDG.E R2, desc[UR4][R2.64] ;  /* 0x0000000402027981 */ /* 0x002ea4000c1e1900 */
[----:B--2---:R-:W-:-:S13]  /*00c0*/  ISETP.NE.AND P0, PT, R2, RZ, PT ;  /* 0x000000ff0200720c */ /* 0x004fda0003f05270 */
[----:B------:R-:W-:Y:S05]  /*00d0*/  @P0 EXIT ;  /* 0x000000000000094d */ /* 0x000fea0003800000 */
[----:B------:R-:W0:Y:S01]  /*00e0*/  LDC.64 R2, c[0x0][0x380] ;  /* 0x0000e000ff027b82 */ /* 0x000e220000000a00 */
[----:B------:R-:W-:Y:S01]  /*00f0*/  HFMA2 R6, -RZ, RZ, 0, 0 ;  /* 0x00000000ff067431 */ /* 0x000fe200000001ff */
[----:B------:R-:W-:-:S06]  /*0100*/  MOV R7, 0x3ff00000 ;  /* 0x3ff0000000077802 */ /* 0x000fcc0000000f00 */
[----:B------:R-:W1:Y:S01]  /*0110*/  LDC.64 R4, c[0x0][0x388] ;  /* 0x0000e200ff047b82 */ /* 0x000e620000000a00 */
[----:B0-----:R-:W-:-:S05]  /*0120*/  IMAD.WIDE R2, R9, 0x8, R2 ;  /* 0x0000000809027825 */ /* 0x001fca00078e0202 */
[----:B------:R-:W-:Y:S01]  /*0130*/  STG.E.64 desc[UR4][R2.64], RZ ;  /* 0x000000ff02007986 */ /* 0x000fe2000c101b04 */
[----:B-1----:R-:W-:-:S05]  /*0140*/  IMAD.WIDE R4, R9, 0x8, R4 ;  /* 0x0000000809047825 */ /* 0x002fca00078e0204 */
[----:B------:R-:W-:Y:S01]  /*0150*/  STG.E.64 desc[UR4][R4.64], R6 ;  /* 0x0000000604007986 */ /* 0x000fe2000c101b04 */
[----:B------:R-:W-:Y:S05]  /*0160*/  EXIT ;  /* 0x000000000000794d */ /* 0x000fea0003800000 */
.L_x_1:
        /* <DEDUP_REMOVED lines=9> */
.L_x_116:


//--------------------- .text._ZN15astroaccelerate3dotEPdPii --------------------------
	.section	.text._ZN15astroaccelerate3dotEPdPii,"ax",@progbits
	.align	128
.text._ZN15astroaccelerate3dotEPdPii:
        .type           _ZN15astroaccelerate3dotEPdPii,@function
        .size           _ZN15astroaccelerate3dotEPdPii,(.L_x_117 - _ZN15astroaccelerate3dotEPdPii)
        .other          _ZN15astroaccelerate3dotEPdPii,@"STO_CUDA_ENTRY STV_DEFAULT"
_ZN15astroaccelerate3dotEPdPii:
        /* <DEDUP_REMOVED lines=9> */
[----:B------:R-:W1:Y:S07]  /*0090*/  LDCU.64 UR4, c[0x0][0x358] ;  /* 0x00006b00ff0477ac */ /* 0x000e6e0008000a00 */
[----:B------:R-:W2:Y:S01]  /*00a0*/  LDC.64 R2, c[0x0][0x380] ;  /* 0x0000e000ff027b82 */ /* 0x000ea20000000a00 */
[----:B0-----:R-:W-:-:S06]  /*00b0*/  IMAD.WIDE R6, R5, 0x4, R6 ;  /* 0x0000000405067825 */ /* 0x001fcc00078e0206 */
[----:B-1----:R-:W3:Y:S01]  /*00c0*/  LDG.E R6, desc[UR4][R6.64] ;  /* 0x0000000406067981 */ /* 0x002ee2000c1e1900 */
[----:B--2---:R-:W-:-:S05]  /*00d0*/  IMAD.WIDE R2, R5, 0x8, R2 ;  /* 0x0000000805027825 */ /* 0x004fca00078e0202 */
[----:B------:R-:W2:Y:S01]  /*00e0*/  LDG.E.64 R4, desc[UR4][R2.64] ;  /* 0x0000000402047981 */ /* 0x000ea2000c1e1b00 */
[----:B------:R-:W-:Y:S01]  /*00f0*/  HFMA2 R8, -RZ, RZ, 0, 0 ;  /* 0x00000000ff087431 */ /* 0x000fe200000001ff */
[----:B---3--:R-:W-:-:S04]  /*0100*/  ISETP.NE.AND P0, PT, R6, RZ, PT ;  /* 0x000000ff0600720c */ /* 0x008fc80003f05270 */
[----:B------:R-:W-:-:S06]  /*0110*/  FSEL R9, RZ, 1.875, !P0 ;  /* 0x3ff00000ff097808 */ /* 0x000fcc0004000000 */
[----:B--2---:R-:W-:-:S07]  /*0120*/  DMUL R4, R4, R8 ;  /* 0x0000000804047228 */ /* 0x004fce0000000000 */
[----:B------:R-:W-:Y:S01]  /*0130*/  STG.E.64 desc[UR4][R2.64], R4 ;  /* 0x0000000402007986 */ /* 0x000fe2000c101b04 */
[----:B------:R-:W-:Y:S05]  /*0140*/  EXIT ;  /* 0x000000000000794d */ /* 0x000fea0003800000 */
.L_x_2:
        /* <DEDUP_REMOVED lines=11> */
.L_x_117:


//--------------------- .text._ZN15astroaccelerate5ScaleEPfiiff --------------------------
	.section	.text._ZN15astroaccelerate5ScaleEPfiiff,"ax",@progbits
	.align	128
.text._ZN15astroaccelerate5ScaleEPfiiff:
        .type           _ZN15astroaccelerate5ScaleEPfiiff,@function
        .size           _ZN15astroaccelerate5ScaleEPfiiff,(.L_x_118 - _ZN15astroaccelerate5ScaleEPfiiff)
        .other          _ZN15astroaccelerate5ScaleEPfiiff,@"STO_CUDA_ENTRY STV_DEFAULT"
_ZN15astroaccelerate5ScaleEPfiiff:
[----:B------:R-:W-:Y:S01]  /*0000*/  LDC R1, c[0x0][0x37c] ;  /* 0x0000df00ff017b82 */ /* 0x000fe20000000800 */
[----:B------:R-:W0:Y:S01]  /*0010*/  S2R R4, SR_TID.Y ;  /* 0x0000000000047919 */ /* 0x000e220000002200 */
[----:B------:R-:W1:Y:S01]  /*0020*/  LDCU UR4, c[0x0][0x360] ;  /* 0x00006c00ff0477ac */ /* 0x000e620008000800 */
[----:B------:R-:W0:Y:S01]  /*0030*/  S2R R5, SR_CTAID.Y ;  /* 0x0000000000057919 */ /* 0x000e220000002600 */
[----:B------:R-:W0:Y:S01]  /*0040*/  LDCU UR5, c[0x0][0x364] ;  /* 0x00006c80ff0577ac */ /* 0x000e220008000800 */
[----:B------:R-:W1:Y:S01]  /*0050*/  S2R R3, SR_TID.X ;  /* 0x0000000000037919 */ /* 0x000e620000002100 */
[----:B------:R-:W2:Y:S01]  /*0060*/  LDCU.64 UR6, c[0x0][0x388] ;  /* 0x00007100ff0677ac */ /* 0x000ea20008000a00 */
[----:B------:R-:W1:Y:S01]  /*0070*/  S2R R0, SR_CTAID.X ;  /* 0x0000000000007919 */ /* 0x000e620000002500 */
[----:B0-----:R-:W-:-:S05]  /*0080*/  IMAD R4, R5, UR5, R4 ;  /* 0x0000000505047c24 */ /* 0x001fca000f8e0204 */
[----:B--2---:R-:W-:Y:S01]  /*0090*/  ISETP.GE.AND P0, PT, R4, UR7, PT ;  /* 0x0000000704007c0c */ /* 0x004fe2000bf06270 */
[----:B-1----:R-:W-:-:S05]  /*00a0*/  IMAD R3, R0, UR4, R3 ;  /* 0x0000000400037c24 */ /* 0x002fca000f8e0203 */
[----:B------:R-:W-:-:S13]  /*00b0*/  ISETP.GE.OR P0, PT, R3, UR6, P0 ;  /* 0x0000000603007c0c */ /* 0x000fda0008706670 */
[----:B------:R-:W-:Y:S05]  /*00c0*/  @P0 EXIT ;  /* 0x000000000000094d */ /* 0x000fea0003800000 */
[----:B------:R-:W0:Y:S01]  /*00d0*/  LDCU.64 UR8, c[0x0][0x380] ;  /* 0x00007000ff0877ac */ /* 0x000e220008000a00 */
[----:B------:R-:W-:Y:S01]  /*00e0*/  HFMA2 R5, -RZ, RZ, 0, 0 ;  /* 0x00000000ff057431 */ /* 0x000fe200000001ff */
[----:B------:R-:W-:Y:S01]  /*00f0*/  SHF.R.S32.HI R7, RZ, 0x1f, R3 ;  /* 0x0000001fff077819 */ /* 0x000fe20000011403 */
[----:B------:R-:W1:Y:S01]  /*0100*/  LDCU.64 UR4, c[0x0][0x358] ;  /* 0x00006b00ff0477ac */ /* 0x000e620008000a00 */
[----:B------:R-:W-:-:S04]  /*0110*/  IMAD.WIDE.U32 R4, R3, UR7, R4 ;  /* 0x0000000703047c25 */ /* 0x000fc8000f8e0004 */
[----:B------:R-:W-:Y:S01]  /*0120*/  IMAD R7, R7, UR7, R5 ;  /* 0x0000000707077c24 */ /* 0x000fe2000f8e0205 */
[----:B0-----:R-:W-:-:S04]  /*0130*/  LEA R2, P0, R4, UR8, 0x2 ;  /* 0x0000000804027c11 */ /* 0x001fc8000f8010ff */
[----:B------:R-:W-:Y:S02]  /*0140*/  LEA.HI.X R3, R4, UR9, R7, 0x2, P0 ;  /* 0x0000000904037c11 */ /* 0x000fe400080f1407 */
[----:B------:R-:W0:Y:S03]  /*0150*/  LDC.64 R6, c[0x0][0x390] ;  /* 0x0000e400ff067b82 */ /* 0x000e260000000a00 */
[----:B-1----:R-:W0:Y:S02]  /*0160*/  LDG.E R5, desc[UR4][R2.64] ;  /* 0x0000000402057981 */ /* 0x002e24000c1e1900 */
[----:B0-----:R-:W-:-:S05]  /*0170*/  FFMA R5, R5, R7, R6 ;  /* 0x0000000705057223 */ /* 0x001fca0000000006 */
[----:B------:R-:W-:Y:S01]  /*0180*/  STG.E desc[UR4][R2.64], R5 ;  /* 0x0000000502007986 */ /* 0x000fe2000c101904 */
[----:B------:R-:W-:Y:S05]  /*0190*/  EXIT ;  /* 0x000000000000794d */ /* 0x000fea0003800000 */
.L_x_3:
        /* <DEDUP_REMOVED lines=14> */
.L_x_118:


//--------------------- .text._ZN15astroaccelerate13GlobalReplaceEPfPdS1_S1_S1_S1_S1_S1_PiiiS0_yP24curandStatePhilox4_32_10 --------------------------
	.section	.text._ZN15astroaccelerate13GlobalReplaceEPfPdS1_S1_S1_S1_S1_S1_PiiiS0_yP24curandStatePhilox4_32_10,"ax",@progbits
	.align	128
.text._ZN15astroaccelerate13GlobalReplaceEPfPdS1_S1_S1_S1_S1_S1_PiiiS0_yP24curandStatePhilox4_32_10:
        .type           _ZN15astroaccelerate13GlobalReplaceEPfPdS1_S1_S1_S1_S1_S1_PiiiS0_yP24curandStatePhilox4_32_10,@function
        .size           _ZN15astroaccelerate13GlobalReplaceEPfPdS1_S1_S1_S1_S1_S1_PiiiS0_yP24curandStatePhilox4_32_10,(.L_x_119 - _ZN15astroaccelerate13GlobalReplaceEPfPdS1_S1_S1_S1_S1_S1_PiiiS0_yP24curandStatePhilox4_32_10)
        .other          _ZN15astroaccelerate13GlobalReplaceEPfPdS1_S1_S1_S1_S1_S1_PiiiS0_yP24curandStatePhilox4_32_10,@"STO_CUDA_ENTRY STV_DEFAULT"
_ZN15astroaccelerate13GlobalReplaceEPfPdS1_S1_S1_S1_S1_S1_PiiiS0_yP24curandStatePhilox4_32_10:
        /* <DEDUP_REMOVED lines=13> */
[----:B------:R-:W0:Y:S01]  /*00d0*/  LDC.64 R4, c[0x0][0x3a8] ;  /* 0x0000ea00ff047b82 */ /* 0x000e220000000a00 */
[----:B------:R-:W0:Y:S07]  /*00e0*/  LDCU.64 UR4, c[0x0][0x358] ;  /* 0x00006b00ff0477ac */ /* 0x000e2e0008000a00 */
[----:B------:R-:W1:Y:S01]  /*00f0*/  LDC.64 R2, c[0x0][0x390] ;  /* 0x0000e400ff027b82 */ /* 0x000e620000000a00 */
[----:B0-----:R-:W2:Y:S07]  /*0100*/  LDG.E.64 R4, desc[UR4][R4.64] ;  /* 0x0000000404047981 */ /* 0x001eae000c1e1b00 */
[----:B------:R-:W0:Y:S01]  /*0110*/  LDC.64 R8, c[0x0][0x3a0] ;  /* 0x0000e800ff087b82 */ /* 0x000e220000000a00 */
[----:B-1----:R-:W-:-:S06]  /*0120*/  IMAD.WIDE R2, R0, 0x8, R2 ;  /* 0x0000000800027825 */ /* 0x002fcc00078e0202 */
[----:B------:R-:W3:Y:S04]  /*0130*/  LDG.E.64 R2, desc[UR4][R2.64] ;  /* 0x0000000402027981 */ /* 0x000ee8000c1e1b00 */
[----:B0-----:R-:W3:Y:S01]  /*0140*/  LDG.E.64 R8, desc[UR4][R8.64] ;  /* 0x0000000408087981 */ /* 0x001ee2000c1e1b00 */
[----:B------:R-:W-:Y:S01]  /*0150*/  IMAD.MOV.U32 R10, RZ, RZ, 0x1 ;  /* 0x00000001ff0a7424 */ /* 0x000fe200078e00ff */
[----:B------:R-:W-:Y:S01]  /*0160*/  BSSY.RECONVERGENT B0, `(.L_x_4) ;  /* 0x0000016000007945 */ /* 0x000fe20003800200 */
[----:B--2---:R-:W0:Y:S04]  /*0170*/  MUFU.RCP64H R11, R5 ;  /* 0x00000005000b7308 */ /* 0x004e280000001800 */
[----:B0-----:R-:W-:-:S08]  /*0180*/  DFMA R12, -R4, R10, 1 ;  /* 0x3ff00000040c742b */ /* 0x001fd0000000010a */
[----:B------:R-:W-:-:S08]  /*0190*/  DFMA R12, R12, R12, R12 ;  /* 0x0000000c0c0c722b */ /* 0x000fd0000000000c */
[----:B------:R-:W-:-:S08]  /*01a0*/  DFMA R12, R10, R12, R10 ;  /* 0x0000000c0a0c722b */ /* 0x000fd0000000000a */
[----:B------:R-:W-:Y:S02]  /*01b0*/  DFMA R14, -R4, R12, 1 ;  /* 0x3ff00000040e742b */ /* 0x000fe4000000010c */
[----:B---3--:R-:W-:-:S06]  /*01c0*/  DADD R10, R2, -R8 ;  /* 0x00000000020a7229 */ /* 0x008fcc0000000808 */
[----:B------:R-:W-:-:S08]  /*01d0*/  DFMA R14, R12, R14, R12 ;  /* 0x0000000e0c0e722b */ /* 0x000fd0000000000c */
[----:B------:R-:W-:-:S08]  /*01e0*/  DMUL R12, R10, R14 ;  /* 0x0000000e0a0c7228 */ /* 0x000fd00000000000 */
[----:B------:R-:W-:-:S08]  /*01f0*/  DFMA R8, -R4, R12, R10 ;  /* 0x0000000c0408722b */ /* 0x000fd0000000010a */
[----:B------:R-:W-:Y:S01]  /*0200*/  DFMA R2, R14, R8, R12 ;  /* 0x000000080e02722b */ /* 0x000fe2000000000c */
[----:B------:R-:W-:-:S09]  /*0210*/  FSETP.GEU.AND P1, PT, |R11|, 6.5827683646048100446e-37, PT ;  /* 0x036000000b00780b */ /* 0x000fd20003f2e200 */
[----:B------:R-:W-:-:S05]  /*0220*/  FFMA R8, RZ, R5, R3 ;  /* 0x00000005ff087223 */ /* 0x000fca0000000003 */
[----:B------:R-:W-:Y:S02]  /*0230*/  FSETP.GT.AND P0, PT, |R8|, 1.469367938527859385e-39, PT ;  /* 0x001000000800780b */ /* 0x000fe40003f04200 */
[----:B------:R-:W-:-:S11]  /*0240*/  SHF.R.S32.HI R14, RZ, 0x1f, R0 ;  /* 0x0000001fff0e7819 */ /* 0x000fd60000011400 */
[----:B------:R-:W-:Y:S05]  /*0250*/  @P0 BRA P1, `(.L_x_5) ;  /* 0x0000000000180947 */ /* 0x000fea0000800000 */
[----:B------:R-:W-:Y:S01]  /*0260*/  IMAD.MOV.U32 R8, RZ, RZ, R4 ;  /* 0x000000ffff087224 */ /* 0x000fe200078e0004 */
[----:B------:R-:W-:Y:S01]  /*0270*/  MOV R18, 0x2a0 ;  /* 0x000002a000127802 */ /* 0x000fe20000000f00 */
[----:B------:R-:W-:-:S07]  /*0280*/  IMAD.MOV.U32 R9, RZ, RZ, R5 ;  /* 0x000000ffff097224 */ /* 0x000fce00078e0005 */
[----:B------:R-:W-:Y:S05]  /*0290*/  CALL.REL.NOINC `($__internal_0_$__cuda_sm20_div_rn_f64_full) ;  /* 0x0000000800fc7944 */ /* 0x000fea0003c00000 */
[----:B------:R-:W-:Y:S02]  /*02a0*/  IMAD.MOV.U32 R2, RZ, RZ, R4 ;  /* 0x000000ffff027224 */ /* 0x000fe400078e0004 */
[----:B------:R-:W-:-:S07]  /*02b0*/  IMAD.MOV.U32 R3, RZ, RZ, R5 ;  /* 0x000000ffff037224 */ /* 0x000fce00078e0005 */
.L_x_5:
[----:B------:R-:W-:Y:S05]  /*02c0*/  BSYNC.RECONVERGENT B0 ;  /* 0x0000000000007941 */ /* 0x000fea0003800200 */
.L_x_4:
[----:B------:R-:W0:Y:S08]  /*02d0*/  LDC.64 R8, c[0x0][0x3b8] ;  /* 0x0000ee00ff087b82 */ /* 0x000e300000000a00 */
        /* <DEDUP_REMOVED lines=20> */
[----:B------:R-:W-:-:S13]  /*0420*/  FSETP.GT.AND P0, PT, |R10|, 1.469367938527859385e-39, PT ;  /* 0x001000000a00780b */ /* 0x000fda0003f04200 */
[----:B------:R-:W-:Y:S05]  /*0430*/  @P0 BRA P1, `(.L_x_7) ;  /* 0x0000000000100947 */ /* 0x000fea0000800000 */
[----:B------:R-:W-:Y:S01]  /*0440*/  MOV R10, R12 ;  /* 0x0000000c000a7202 */ /* 0x000fe20000000f00 */
[----:B------:R-:W-:Y:S01]  /*0450*/  IMAD.MOV.U32 R11, RZ, RZ, R13 ;  /* 0x000000ffff0b7224 */ /* 0x000fe200078e000d */
[----:B------:R-:W-:-:S07]  /*0460*/  MOV R18, 0x480 ;  /* 0x0000048000127802 */ /* 0x000fce0000000f00 */
[----:B------:R-:W-:Y:S05]  /*0470*/  CALL.REL.NOINC `($__internal_0_$__cuda_sm20_div_rn_f64_full) ;  /* 0x0000000800847944 */ /* 0x000fea0003c00000 */
.L_x_7:
[----:B------:R-:W-:Y:S05]  /*0480*/  BSYNC.RECONVERGENT B0 ;  /* 0x0000000000007941 */ /* 0x000fea0003800200 */
.L_x_6:
[----:B------:R-:W0:Y:S02]  /*0490*/  LDC.64 R8, c[0x0][0x388] ;  /* 0x0000e200ff087b82 */ /* 0x000e240000000a00 */
[----:B0-----:R-:W2:Y:S02]  /*04a0*/  LDG.E.64 R8, desc[UR4][R8.64] ;  /* 0x0000000408087981 */ /* 0x001ea4000c1e1b00 */
[----:B--2---:R-:W-:-:S06]  /*04b0*/  DSETP.GT.AND P0, PT, |R4|, R8, PT ;  /* 0x000000080400722a */ /* 0x004fcc0003f04200 */
[----:B------:R-:W-:-:S14]  /*04c0*/  DSETP.LEU.OR P0, PT, |R2|, R8, !P0 ;  /* 0x000000080200722a */ /* 0x000fdc000470b600 */
[----:B------:R-:W-:Y:S05]  /*04d0*/  @P0 EXIT ;  /* 0x000000000000094d */ /* 0x000fea0003800000 */
[----:B------:R-:W0:Y:S02]  /*04e0*/  LDCU.64 UR6, c[0x0][0x3e0] ;  /* 0x00007c00ff0677ac */ /* 0x000e240008000a00 */
[----:B0-----:R-:W-:-:S04]  /*04f0*/  LEA R2, P0, R0, UR6, 0x6 ;  /* 0x0000000600027c11 */ /* 0x001fc8000f8030ff */
[----:B------:R-:W-:-:S05]  /*0500*/  LEA.HI.X R3, R0, UR7, R14, 0x6, P0 ;  /* 0x0000000700037c11 */ /* 0x000fca00080f340e */
[----:B------:R-:W2:Y:S01]  /*0510*/  LDG.E R4, desc[UR4][R2.64+0x28] ;  /* 0x0000280402047981 */ /* 0x000ea2000c1e1900 */
[----:B------:R-:W-:Y:S01]  /*0520*/  BSSY.RECONVERGENT B0, `(.L_x_8) ;  /* 0x0000012000007945 */ /* 0x000fe20003800200 */
[C---:B--2---:R-:W-:Y:S01]  /*0530*/  VIADD R9, R4.reuse, 0x1 ;  /* 0x0000000104097836 */ /* 0x044fe20000000000 */
[----:B------:R-:W-:-:S04]  /*0540*/  ISETP.NE.AND P0, PT, R4, 0x1, PT ;  /* 0x000000010400780c */ /* 0x000fc80003f05270 */
[----:B------:R0:W-:Y:S09]  /*0550*/  STG.E desc[UR4][R2.64+0x28], R9 ;  /* 0x0000280902007986 */ /* 0x0001f2000c101904 */
[----:B------:R-:W-:Y:S05]  /*0560*/  @!P0 BRA `(.L_x_9) ;  /* 0x0000000000308947 */ /* 0x000fea0003800000 */
[----:B------:R-:W-:-:S05]  /*0570*/  IMAD.MOV.U32 R5, RZ, RZ, -0x2 ;  /* 0xfffffffeff057424 */ /* 0x000fca00078e00ff */
[----:B------:R-:W-:-:S05]  /*0580*/  VIADDMNMX.U32 R4, R4, R5, 0x2, PT ;  /* 0x0000000204047446 */ /* 0x000fca0003800005 */
[----:B------:R-:W-:-:S04]  /*0590*/  IMAD.SHL.U32 R8, R4, 0x4, RZ ;  /* 0x0000000404087824 */ /* 0x000fc800078e00ff */
[----:B------:R-:W1:Y:S02]  /*05a0*/  LDC R4, c[0x2][R8] ;  /* 0x0080000008047b82 */ /* 0x000e640000000800 */
[----:B-1----:R-:W-:-:S04]  /*05b0*/  SHF.R.S32.HI R5, RZ, 0x1f, R4 ;  /* 0x0000001fff057819 */ /* 0x002fc80000011404 */
.L_x_108:
[----:B------:R-:W-:Y:S05]  /*05c0*/  BRX R4 -0x5d0                                                                                                       (*"BRANCH_TARGETS .L_x_109,.L_x_110,.L_x_111"*) ;  /* 0xfffffff8048c7949 */ /* 0x000fea000383ffff */
.L_x_111:
[----:B------:R4:W5:Y:S01]  /*05d0*/  LDG.E R4, desc[UR4][R2.64+0x10] ;  /* 0x0000100402047981 */ /* 0x000962000c1e1900 */
[----:B------:R-:W-:Y:S05]  /*05e0*/  BRA `(.L_x_10) ;  /* 0x0000000000147947 */ /* 0x000fea0003800000 */
.L_x_109:
[----:B------:R2:W5:Y:S01]  /*05f0*/  LDG.E R4, desc[UR4][R2.64+0x18] ;  /* 0x0000180402047981 */ /* 0x000562000c1e1900 */
[----:B------:R-:W-:Y:S05]  /*0600*/  BRA `(.L_x_10) ;  /* 0x00000000000c7947 */ /* 0x000fea0003800000 */
.L_x_110:
[----:B------:R3:W5:Y:S01]  /*0610*/  LDG.E R4, desc[UR4][R2.64+0x1c] ;  /* 0x00001c0402047981 */ /* 0x000762000c1e1900 */
[----:B------:R-:W-:Y:S05]  /*0620*/  BRA `(.L_x_10) ;  /* 0x0000000000047947 */ /* 0x000fea0003800000 */
.L_x_9:
[----:B------:R1:W5:Y:S02]  /*0630*/  LDG.E R4, desc[UR4][R2.64+0x14] ;  /* 0x0000140402047981 */ /* 0x000364000c1e1900 */
.L_x_10:
[----:B------:R-:W-:Y:S05]  /*0640*/  BSYNC.RECONVERGENT B0 ;  /* 0x0000000000007941 */ /* 0x000fea0003800200 */
.L_x_8:
[----:B------:R-:W-:Y:S01]  /*0650*/  ISETP.NE.AND P0, PT, R9, 0x4, PT ;  /* 0x000000040900780c */ /* 0x000fe20003f05270 */
[----:B------:R-:W-:-:S12]  /*0660*/  BSSY.RECONVERGENT B0, `(.L_x_11) ;  /* 0x000005a000007945 */ /* 0x000fd80003800200 */
[----:B------:R-:W-:Y:S05]  /*0670*/  @P0 BRA `(.L_x_12) ;  /* 0x0000000400600947 */ /* 0x000fea0003800000 */
[----:B------:R-:W2:Y:S01]  /*0680*/  LDG.E R5, desc[UR4][R2.64] ;  /* 0x0000000402057981 */ /* 0x000ea2000c1e1900 */
[----:B------:R-:W-:Y:S01]  /*0690*/  BSSY.RECONVERGENT B1, `(.L_x_13) ;  /* 0x0000014000017945 */ /* 0x000fe20003800200 */
[----:B--2---:R-:W-:-:S05]  /*06a0*/  VIADD R11, R5, 0x1 ;  /* 0x00000001050b7836 */ /* 0x004fca0000000000 */
[----:B------:R2:W-:Y:S01]  /*06b0*/  STG.E desc[UR4][R2.64], R11 ;  /* 0x0000000b02007986 */ /* 0x0005e2000c101904 */
[----:B------:R-:W-:-:S13]  /*06c0*/  ISETP.NE.AND P0, PT, R11, RZ, PT ;  /* 0x000000ff0b00720c */ /* 0x000fda0003f05270 */
[----:B--2---:R-:W-:Y:S05]  /*06d0*/  @!P0 BRA `(.L_x_14) ;  /* 0x0000000000088947 */ /* 0x004fea0003800000 */
[----:B------:R2:W5:Y:S01]  /*06e0*/  LDG.E R13, desc[UR4][R2.64+0x4] ;  /* 0x00000404020d7981 */ /* 0x000562000c1e1900 */
[----:B------:R-:W-:Y:S05]  /*06f0*/  BRA `(.L_x_15) ;  /* 0x0000000000347947 */ /* 0x000fea0003800000 */
.L_x_14:
[----:B------:R-:W2:Y:S02]  /*0700*/  LDG.E R13, desc[UR4][R2.64+0x4] ;  /* 0x00000404020d7981 */ /* 0x000ea4000c1e1900 */
[----:B--2---:R-:W-:-:S05]  /*0710*/  VIADD R13, R13, 0x1 ;  /* 0x000000010d0d7836 */ /* 0x004fca0000000000 */
[----:B------:R2:W-:Y:S01]  /*0720*/  STG.E desc[UR4][R2.64+0x4], R13 ;  /* 0x0000040d02007986 */ /* 0x0005e2000c101904 */
[----:B------:R-:W-:-:S13]  /*0730*/  ISETP.NE.AND P0, PT, R13, RZ, PT ;  /* 0x000000ff0d00720c */ /* 0x000fda0003f05270 */
[----:B--2---:R-:W-:Y:S05]  /*0740*/  @P0 BRA `(.L_x_15) ;  /* 0x0000000000200947 */ /* 0x004fea0003800000 */
[----:B------:R-:W0:Y:S02]  /*0750*/  LDG.E R8, desc[UR4][R2.64+0x8] ;  /* 0x0000080402087981 */ /* 0x000e24000c1e1900 */
[----:B0-----:R-:W-:-:S04]  /*0760*/  IADD3 R9, PT, PT, R8, 0x1, RZ ;  /* 0x0000000108097810 */ /* 0x001fc80007ffe0ff */
[----:B------:R-:W-:-:S13]  /*0770*/  ISETP.NE.AND P0, PT, R9, RZ, PT ;  /* 0x000000ff0900720c */ /* 0x000fda0003f05270 */
[----:B------:R-:W2:Y:S01]  /*0780*/  @!P0 LDG.E R8, desc[UR4][R2.64+0xc] ;  /* 0x00000c0402088981 */ /* 0x000ea2000c1e1900 */
[----:B------:R-:W-:-:S03]  /*0790*/  IMAD.MOV.U32 R13, RZ, RZ, RZ ;  /* 0x000000ffff0d7224 */ /* 0x000fc600078e00ff */
[----:B------:R0:W-:Y:S01]  /*07a0*/  STG.E desc[UR4][R2.64+0x8], R9 ;  /* 0x0000080902007986 */ /* 0x0001e2000c101904 */
[----:B--2---:R-:W-:-:S05]  /*07b0*/  @!P0 VIADD R15, R8, 0x1 ;  /* 0x00000001080f8836 */ /* 0x004fca0000000000 */
[----:B------:R0:W-:Y:S02]  /*07c0*/  @!P0 STG.E desc[UR4][R2.64+0xc], R15 ;  /* 0x00000c0f02008986 */ /* 0x0001e4000c101904 */
.L_x_15:
[----:B------:R-:W-:Y:S05]  /*07d0*/  BSYNC.RECONVERGENT B1 ;  /* 0x0000000000017941 */ /* 0x000fea0003800200 */
.L_x_13:
[----:B------:R-:W2:Y:S04]  /*07e0*/  LDG.E.64 R16, desc[UR4][R2.64+0x8] ;  /* 0x0000080402107981 */ /* 0x000ea8000c1e1b00 */
[----:B0-----:R-:W3:Y:S01]  /*07f0*/  LDG.E.64 R8, desc[UR4][R2.64+0x20] ;  /* 0x0000200402087981 */ /* 0x001ee2000c1e1b00 */
[----:B------:R-:W-:-:S03]  /*0800*/  IMAD.HI.U32 R12, R11, -0x2daee0ad, RZ ;  /* 0xd2511f530b0c7827 */ /* 0x000fc600078e00ff */
[----:B------:R0:W-:Y:S01]  /*0810*/  STG.E desc[UR4][R2.64+0x28], RZ ;  /* 0x000028ff02007986 */ /* 0x0001e2000c101904 */
[----:B------:R-:W-:-:S04]  /*0820*/  IMAD.MOV.U32 R18, RZ, RZ, -0x2daee0ad ;  /* 0xd2511f53ff127424 */ /* 0x000fc800078e00ff */
[----:B------:R-:W-:Y:S02]  /*0830*/  IMAD R5, R5, R18, -0x2daee0ad ;  /* 0xd2511f5305057424 */ /* 0x000fe400078e0212 */
[----:B--2---:R-:W-:Y:S01]  /*0840*/  IMAD.WIDE.U32 R10, R16, -0x326172a9, RZ ;  /* 0xcd9e8d57100a7825 */ /* 0x004fe200078e00ff */
[----:B---3--:R-:W-:-:S03]  /*0850*/  LOP3.LUT R12, R9, R17, R12, 0x96, !PT ;  /* 0x00000011090c7212 */ /* 0x008fc600078e960c */
[----:B------:R-:W-:Y:S01]  /*0860*/  VIADD R15, R9, 0xbb67ae85 ;  /* 0xbb67ae85090f7836 */ /* 0x000fe20000000000 */
[C---:B-----5:R-:W-:Y:S01]  /*0870*/  LOP3.LUT R16, R8.reuse, R11, R13, 0x96, !PT ;  /* 0x0000000b08107212 */ /* 0x060fe200078e960d */
[----:B------:R-:W-:Y:S02]  /*0880*/  VIADD R11, R8, 0x9e3779b9 ;  /* 0x9e3779b9080b7836 */ /* 0x000fe40000000000 */
[----:B------:R-:W-:-:S04]  /*0890*/  IMAD.WIDE.U32 R12, R12, -0x326172a9, RZ ;  /* 0xcd9e8d570c0c7825 */ /* 0x000fc800078e00ff */
[----:B------:R-:W-:Y:S01]  /*08a0*/  IMAD.WIDE.U32 R16, R16, -0x2daee0ad, RZ ;  /* 0xd2511f5310107825 */ /* 0x000fe200078e00ff */
[----:B------:R-:W-:Y:S02]  /*08b0*/  LOP3.LUT R11, R11, R10, R13, 0x96, !PT ;  /* 0x0000000a0b0b7212 */ /* 0x000fe400078e960d */
[----:B------:R-:W-:Y:S02]  /*08c0*/  IADD3 R13, PT, PT, R9, 0x76cf5d0a, RZ ;  /* 0x76cf5d0a090d7810 */ /* 0x000fe40007ffe0ff */
[----:B------:R-:W-:Y:S01]  /*08d0*/  LOP3.LUT R5, R15, R17, R5, 0x96, !PT ;  /* 0x000000110f057212 */ /* 0x000fe200078e9605 */
[----:B------:R-:W-:-:S04]  /*08e0*/  IMAD.WIDE.U32 R10, R11, -0x2daee0ad, RZ ;  /* 0xd2511f530b0a7825 */ /* 0x000fc800078e00ff */
[----:B------:R-:W-:Y:S01]  /*08f0*/  IMAD.WIDE.U32 R18, R5, -0x326172a9, RZ ;  /* 0xcd9e8d5705127825 */ /* 0x000fe200078e00ff */
[----:B------:R-:W-:-:S03]  /*0900*/  LOP3.LUT R13, R11, R13, R16, 0x96, !PT ;  /* 0x0000000d0b0d7212 */ /* 0x000fc600078e9610 */
[C---:B------:R-:W-:Y:S02]  /*0910*/  VIADD R5, R8.reuse, 0x3c6ef372 ;  /* 0x3c6ef37208057836 */ /* 0x040fe40000000000 */
[----:B------:R-:W-:-:S03]  /*0920*/  VIADD R11, R8, 0xdaa66d2b ;  /* 0xdaa66d2b080b7836 */ /* 0x000fc60000000000 */
        /* <DEDUP_REMOVED lines=9> */
[----:B------:R-:W-:Y:S02]  /*09c0*/  LOP3.LUT R13, R11, R16, R13, 0x96, !PT ;  /* 0x000000100b0d7212 */ /* 0x000fe400078e960d */
[C---:B------:R-:W-:Y:S01]  /*09d0*/  IADD3 R11, PT, PT, R8.reuse, 0x1715609d, RZ ;  /* 0x1715609d080b7810 */ /* 0x040fe20007ffe0ff */
[----:B------:R-:W-:-:S05]  /*09e0*/  VIADD R5, R8, 0x78dde6e4 ;  /* 0x78dde6e408057836 */ /* 0x000fca0000000000 */
        /* <DEDUP_REMOVED lines=16> */
[C---:B------:R-:W-:Y:S01]  /*0af0*/  IADD3 R13, PT, PT, R9.reuse, -0x24c28bd8, RZ ;  /* 0xdb3d7428090d7810 */ /* 0x040fe20007ffe0ff */
[----:B------:R-:W-:-:S05]  /*0b00*/  VIADD R5, R9, 0x1fd5c5a3 ;  /* 0x1fd5c5a309057836 */ /* 0x000fca0000000000 */
[----:B------:R-:W-:Y:S01]  /*0b10*/  LOP3.LUT R5, R17, R10, R5, 0x96, !PT ;  /* 0x0000000a11057212 */ /* 0x000fe200078e9605 */
[----:B------:R-:W-:-:S04]  /*0b20*/  IMAD.WIDE.U32 R10, R11, -0x2daee0ad, RZ ;  /* 0xd2511f530b0a7825 */ /* 0x000fc800078e00ff */
[----:B------:R-:W-:Y:S01]  /*0b30*/  IMAD.WIDE.U32 R18, R5, -0x326172a9, RZ ;  /* 0xcd9e8d5705127825 */ /* 0x000fe200078e00ff */
[----:B------:R-:W-:-:S03]  /*0b40*/  LOP3.LUT R16, R11, R16, R13, 0x96, !PT ;  /* 0x000000100b107212 */ /* 0x000fc600078e960d */
[----:B------:R-:W-:Y:S02]  /*0b50*/  VIADD R5, R8, 0xf1bbcdc8 ;  /* 0xf1bbcdc808057836 */ /* 0x000fe40000000000 */
[----:B------:R-:W-:Y:S02]  /*0b60*/  VIADD R11, R9, 0x96a522ad ;  /* 0x96a522ad090b7836 */ /* 0x000fe40000000000 */
[----:B------:R-:W-:Y:S01]  /*0b70*/  IMAD.WIDE.U32 R16, R16, -0x326172a9, RZ ;  /* 0xcd9e8d5710107825 */ /* 0x000fe200078e00ff */
[----:B------:R-:W-:-:S03]  /*0b80*/  LOP3.LUT R12, R19, R12, R5, 0x96, !PT ;  /* 0x0000000c130c7212 */ /* 0x000fc600078e9605 */
[----:B------:R-:W-:Y:S02]  /*0b90*/  VIADD R5, R8, 0x8ff34781 ;  /* 0x8ff3478108057836 */ /* 0x000fe40000000000 */
[----:B------:R-:W-:-:S03]  /*0ba0*/  IMAD.WIDE.U32 R12, R12, -0x2daee0ad, RZ ;  /* 0xd2511f530c0c7825 */ /* 0x000fc600078e00ff */
[----:B------:R-:W-:Y:S01]  /*0bb0*/  LOP3.LUT R8, R17, R18, R5, 0x96, !PT ;  /* 0x0000001211087212 */ /* 0x000fe200078e9605 */
[----:B------:R-:W-:Y:S01]  /*0bc0*/  IMAD.MOV.U32 R9, RZ, RZ, R16 ;  /* 0x000000ffff097224 */ /* 0x000fe200078e0010 */
[----:B------:R-:W-:Y:S01]  /*0bd0*/  LOP3.LUT R10, R13, R10, R11, 0x96, !PT ;  /* 0x0000000a0d0a7212 */ /* 0x000fe200078e960b */
[----:B------:R-:W-:-:S05]  /*0be0*/  IMAD.MOV.U32 R11, RZ, RZ, R12 ;  /* 0x000000ffff0b7224 */ /* 0x000fca00078e000c */
[----:B------:R0:W-:Y:S02]  /*0bf0*/  STG.E.128 desc[UR4][R2.64+0x10], R8 ;  /* 0x0000100802007986 */ /* 0x0001e4000c101d04 */
.L_x_12:
[----:B------:R-:W-:Y:S05]  /*0c00*/  BSYNC.RECONVERGENT B0 ;  /* 0x0000000000007941 */ /* 0x000fea0003800200 */
.L_x_11:
[----:B01234-:R-:W0:Y:S01]  /*0c10*/  LDC.64 R2, c[0x0][0x3c8] ;  /* 0x0000f200ff027b82 */ /* 0x01fe220000000a00 */
[----:B------:R-:W-:Y:S01]  /*0c20*/  HFMA2 R9, -RZ, RZ, 0.1171875, 0 ;  /* 0x2f800000ff097431 */ /* 0x000fe200000001ff */
[----:B-----5:R-:W-:Y:S01]  /*0c30*/  I2FP.F32.U32 R4, R4 ;  /* 0x0000000400047245 */ /* 0x020fe20000201000 */
[----:B------:R-:W1:Y:S04]  /*0c40*/  LDCU.64 UR6, c[0x0][0x380] ;  /* 0x00007000ff0677ac */ /* 0x000e680008000a00 */
[----:B------:R-:W-:Y:S01]  /*0c50*/  FFMA R4, R4, R9, 1.1641532182693481445e-10 ;  /* 0x2f00000004047423 */ /* 0x000fe20000000009 */
[----:B0-----:R-:W-:Y:S02]  /*0c60*/  IABS R5, R3 ;  /* 0x0000000300057213 */ /* 0x001fe40000000000 */
[----:B------:R-:W-:-:S02]  /*0c70*/  I2FP.F32.S32 R7, R2 ;  /* 0x0000000200077245 */ /* 0x000fc40000201400 */
[----:B------:R-:W0:Y:S03]  /*0c80*/  I2F.RP R10, R5 ;  /* 0x00000005000a7306 */ /* 0x000e260000209400 */
[----:B------:R-:W-:-:S05]  /*0c90*/  FMUL R4, R4, R7 ;  /* 0x0000000704047220 */ /* 0x000fca0000400000 */
[----:B------:R-:W2:Y:S08]  /*0ca0*/  F2I.TRUNC.NTZ R7, R4 ;  /* 0x0000000400077305 */ /* 0x000eb0000020f100 */
[----:B0-----:R-:W0:Y:S01]  /*0cb0*/  MUFU.RCP R10, R10 ;  /* 0x0000000a000a7308 */ /* 0x001e220000001000 */
[----:B--2---:R-:W-:-:S05]  /*0cc0*/  IMAD.IADD R7, R6, 0x1, R7 ;  /* 0x0000000106077824 */ /* 0x004fca00078e0207 */
[----:B------:R-:W-:Y:S01]  /*0cd0*/  ISETP.GE.AND P2, PT, R7, RZ, PT ;  /* 0x000000ff0700720c */ /* 0x000fe20003f46270 */
[----:B0-----:R-:W-:-:S04]  /*0ce0*/  VIADD R8, R10, 0xffffffe ;  /* 0x0ffffffe0a087836 */ /* 0x001fc80000000000 */
[----:B------:R0:W2:Y:S02]  /*0cf0*/  F2I.FTZ.U32.TRUNC.NTZ R9, R8 ;  /* 0x0000000800097305 */ /* 0x0000a4000021f000 */
[----:B0-----:R-:W-:Y:S02]  /*0d00*/  IMAD.MOV.U32 R8, RZ, RZ, RZ ;  /* 0x000000ffff087224 */ /* 0x001fe400078e00ff */
[----:B--2---:R-:W-:-:S04]  /*0d10*/  IMAD.MOV R2, RZ, RZ, -R9 ;  /* 0x000000ffff027224 */ /* 0x004fc800078e0a09 */
[----:B------:R-:W-:Y:S01]  /*0d20*/  IMAD R11, R2, R5, RZ ;  /* 0x00000005020b7224 */ /* 0x000fe200078e02ff */
[----:B------:R-:W-:-:S03]  /*0d30*/  IABS R2, R7 ;  /* 0x0000000700027213 */ /* 0x000fc60000000000 */
[----:B------:R-:W-:-:S06]  /*0d40*/  IMAD.HI.U32 R9, R9, R11, R8 ;  /* 0x0000000b09097227 */ /* 0x000fcc00078e0008 */
[----:B------:R-:W-:-:S04]  /*0d50*/  IMAD.HI.U32 R9, R9, R2, RZ ;  /* 0x0000000209097227 */ /* 0x000fc800078e00ff */
[----:B------:R-:W-:-:S04]  /*0d60*/  IMAD.MOV R9, RZ, RZ, -R9 ;  /* 0x000000ffff097224 */ /* 0x000fc800078e0a09 */
[C---:B------:R-:W-:Y:S02]  /*0d70*/  IMAD R2, R5.reuse, R9, R2 ;  /* 0x0000000905027224 */ /* 0x040fe400078e0202 */
[----:B------:R-:W0:Y:S03]  /*0d80*/  LDC.64 R8, c[0x0][0x3d0] ;  /* 0x0000f400ff087b82 */ /* 0x000e260000000a00 */
[----:B------:R-:W-:-:S13]  /*0d90*/  ISETP.GT.U32.AND P0, PT, R5, R2, PT ;  /* 0x000000020500720c */ /* 0x000fda0003f04070 */
[----:B------:R-:W-:Y:S02]  /*0da0*/  @!P0 IADD3 R2, PT, PT, R2, -R5, RZ ;  /* 0x8000000502028210 */ /* 0x000fe40007ffe0ff */
[----:B------:R-:W-:Y:S02]  /*0db0*/  ISETP.NE.AND P0, PT, R3, RZ, PT ;  /* 0x000000ff0300720c */ /* 0x000fe40003f05270 */
[----:B------:R-:W-:-:S13]  /*0dc0*/  ISETP.GT.U32.AND P1, PT, R5, R2, PT ;  /* 0x000000020500720c */ /* 0x000fda0003f24070 */
[----:B------:R-:W-:-:S04]  /*0dd0*/  @!P1 IMAD.IADD R2, R2, 0x1, -R5 ;  /* 0x0000000102029824 */ /* 0x000fc800078e0a05 */
[----:B------:R-:W-:Y:S01]  /*0de0*/  @!P2 IMAD.MOV R2, RZ, RZ, -R2 ;  /* 0x000000ffff02a224 */ /* 0x000fe200078e0a02 */
[----:B------:R-:W-:-:S05]  /*0df0*/  @!P0 LOP3.LUT R2, RZ, R3, RZ, 0x33, !PT ;  /* 0x00000003ff028212 */ /* 0x000fca00078e33ff */
[----:B0-----:R-:W-:-:S06]  /*0e00*/  IMAD.WIDE R4, R2, 0x4, R8 ;  /* 0x0000000402047825 */ /* 0x001fcc00078e0208 */
[----:B------:R-:W2:Y:S01]  /*0e10*/  LDG.E R5, desc[UR4][R4.64] ;  /* 0x0000000404057981 */ /* 0x000ea2000c1e1900 */
[----:B------:R-:W-:Y:S02]  /*0e20*/  IMAD.MOV.U32 R7, RZ, RZ, RZ ;  /* 0x000000ffff077224 */ /* 0x000fe400078e00ff */
[----:B------:R-:W-:-:S04]  /*0e30*/  IMAD.WIDE.U32 R6, R0, R3, R6 ;  /* 0x0000000300067225 */ /* 0x000fc800078e0006 */
[----:B------:R-:W-:Y:S01]  /*0e40*/  IMAD R3, R14, R3, R7 ;  /* 0x000000030e037224 */ /* 0x000fe200078e0207 */
[----:B-1----:R-:W-:-:S04]  /*0e50*/  LEA R2, P0, R6, UR6, 0x2 ;  /* 0x0000000606027c11 */ /* 0x002fc8000f8010ff */
[----:B------:R-:W-:-:S05]  /*0e60*/  LEA.HI.X R3, R6, UR7, R3, 0x2, P0 ;  /* 0x0000000706037c11 */ /* 0x000fca00080f1403 */
[----:B--2---:R-:W-:Y:S01]  /*0e70*/  STG.E desc[UR4][R2.64], R5 ;  /* 0x0000000502007986 */ /* 0x004fe2000c101904 */
[----:B------:R-:W-:Y:S05]  /*0e80*/  EXIT ;  /* 0x000000000000794d */ /* 0x000fea0003800000 */
        .weak           $__internal_0_$__cuda_sm20_div_rn_f64_full
        .type           $__internal_0_$__cuda_sm20_div_rn_f64_full,@function
        .size           $__internal_0_$__cuda_sm20_div_rn_f64_full,(.L_x_119 - $__internal_0_$__cuda_sm20_div_rn_f64_full)
$__internal_0_$__cuda_sm20_div_rn_f64_full:
[C---:B------:R-:W-:Y:S01]  /*0e90*/  FSETP.GEU.AND P0, PT, |R9|.reuse, 1.469367938527859385e-39, PT ;  /* 0x001000000900780b */ /* 0x040fe20003f0e200 */
[----:B------:R-:W-:Y:S01]  /*0ea0*/  IMAD.MOV.U32 R20, RZ, RZ, 0x1 ;  /* 0x00000001ff147424 */ /* 0x000fe200078e00ff */
[----:B------:R-:W-:Y:S01]  /*0eb0*/  LOP3.LUT R4, R9, 0x800fffff, RZ, 0xc0, !PT ;  /* 0x800fffff09047812 */ /* 0x000fe200078ec0ff */
[----:B------:R-:W-:Y:S01]  /*0ec0*/  BSSY.RECONVERGENT B1, `(.L_x_16) ;  /* 0x0000055000017945 */ /* 0x000fe20003800200 */
[C---:B------:R-:W-:Y:S02]  /*0ed0*/  FSETP.GEU.AND P2, PT, |R11|.reuse, 1.469367938527859385e-39, PT ;  /* 0x001000000b00780b */ /* 0x040fe40003f4e200 */
[----:B------:R-:W-:Y:S01]  /*0ee0*/  LOP3.LUT R5, R4, 0x3ff00000, RZ, 0xfc, !PT ;  /* 0x3ff0000004057812 */ /* 0x000fe200078efcff */
[----:B------:R-:W-:Y:S01]  /*0ef0*/  IMAD.MOV.U32 R4, RZ, RZ, R8 ;  /* 0x000000ffff047224 */ /* 0x000fe200078e0008 */
[----:B------:R-:W-:Y:S02]  /*0f00*/  LOP3.LUT R16, R11, 0x7ff00000, RZ, 0xc0, !PT ;  /* 0x7ff000000b107812 */ /* 0x000fe400078ec0ff */
[----:B------:R-:W-:-:S03]  /*0f10*/  LOP3.LUT R17, R9, 0x7ff00000, RZ, 0xc0, !PT ;  /* 0x7ff0000009117812 */ /* 0x000fc600078ec0ff */
[----:B------:R-:W-:Y:S01]  /*0f20*/  @!P0 DMUL R4, R8, 8.98846567431157953865e+307 ;  /* 0x7fe0000008048828 */ /* 0x000fe20000000000 */
[C---:B------:R-:W-:Y:S01]  /*0f30*/  ISETP.GE.U32.AND P1, PT, R16.reuse, R17, PT ;  /* 0x000000111000720c */ /* 0x040fe20003f26070 */
[----:B------:R-:W-:Y:S02]  /*0f40*/  IMAD.MOV.U32 R26, RZ, RZ, R17 ;  /* 0x000000ffff1a7224 */ /* 0x000fe400078e0011 */
[----:B------:R-:W-:Y:S01]  /*0f50*/  @!P2 LOP3.LUT R15, R9, 0x7ff00000, RZ, 0xc0, !PT ;  /* 0x7ff00000090fa812 */ /* 0x000fe200078ec0ff */
[----:B------:R-:W-:Y:S01]  /*0f60*/  @!P2 IMAD.MOV.U32 R24, RZ, RZ, RZ ;  /* 0x000000ffff18a224 */ /* 0x000fe200078e00ff */
[----:B------:R-:W0:Y:S02]  /*0f70*/  MUFU.RCP64H R21, R5 ;  /* 0x0000000500157308 */ /* 0x000e240000001800 */
[----:B------:R-:W-:Y:S02]  /*0f80*/  @!P2 ISETP.GE.U32.AND P3, PT, R16, R15, PT ;  /* 0x0000000f1000a20c */ /* 0x000fe40003f66070 */
[----:B------:R-:W-:-:S02]  /*0f90*/  MOV R15, 0x1ca00000 ;  /* 0x1ca00000000f7802 */ /* 0x000fc40000000f00 */
[----:B------:R-:W-:Y:S02]  /*0fa0*/  @!P0 LOP3.LUT R26, R5, 0x7ff00000, RZ, 0xc0, !PT ;  /* 0x7ff00000051a8812 */ /* 0x000fe400078ec0ff */
[----:B------:R-:W-:-:S04]  /*0fb0*/  @!P2 SEL R19, R15, 0x63400000, !P3 ;  /* 0x634000000f13a807 */ /* 0x000fc80005800000 */
[----:B------:R-:W-:-:S04]  /*0fc0*/  @!P2 LOP3.LUT R19, R19, 0x80000000, R11, 0xf8, !PT ;  /* 0x800000001313a812 */ /* 0x000fc800078ef80b */
[----:B------:R-:W-:Y:S01]  /*0fd0*/  @!P2 LOP3.LUT R25, R19, 0x100000, RZ, 0xfc, !PT ;  /* 0x001000001319a812 */ /* 0x000fe200078efcff */
[----:B0-----:R-:W-:Y:S01]  /*0fe0*/  DFMA R12, R20, -R4, 1 ;  /* 0x3ff00000140c742b */ /* 0x001fe20000000804 */
[----:B------:R-:W-:-:S07]  /*0ff0*/  IMAD.MOV.U32 R19, RZ, RZ, R16 ;  /* 0x000000ffff137224 */ /* 0x000fce00078e0010 */
[----:B------:R-:W-:-:S08]  /*1000*/  DFMA R12, R12, R12, R12 ;  /* 0x0000000c0c0c722b */ /* 0x000fd0000000000c */
[----:B------:R-:W-:Y:S01]  /*1010*/  DFMA R20, R20, R12, R20 ;  /* 0x0000000c1414722b */ /* 0x000fe20000000014 */
[----:B------:R-:W-:Y:S01]  /*1020*/  SEL R13, R15, 0x63400000, !P1 ;  /* 0x634000000f0d7807 */ /* 0x000fe20004800000 */
[----:B------:R-:W-:-:S03]  /*1030*/  IMAD.MOV.U32 R12, RZ, RZ, R10 ;  /* 0x000000ffff0c7224 */ /* 0x000fc600078e000a */
[----:B------:R-:W-:-:S03]  /*1040*/  LOP3.LUT R13, R13, 0x800fffff, R11, 0xf8, !PT ;  /* 0x800fffff0d0d7812 */ /* 0x000fc600078ef80b */
[----:B------:R-:W-:-:S03]  /*1050*/  DFMA R22, R20, -R4, 1 ;  /* 0x3ff000001416742b */ /* 0x000fc60000000804 */
[----:B------:R-:W-:-:S05]  /*1060*/  @!P2 DFMA R12, R12, 2, -R24 ;  /* 0x400000000c0ca82b */ /* 0x000fca0000000818 */
[----:B------:R-:W-:-:S05]  /*1070*/  DFMA R22, R20, R22, R20 ;  /* 0x000000161416722b */ /* 0x000fca0000000014 */
[----:B------:R-:W-:-:S03]  /*1080*/  @!P2 LOP3.LUT R19, R13, 0x7ff00000, RZ, 0xc0, !PT ;  /* 0x7ff000000d13a812 */ /* 0x000fc600078ec0ff */
[----:B------:R-:W-:Y:S02]  /*1090*/  DMUL R20, R22, R12 ;  /* 0x0000000c16147228 */ /* 0x000fe40000000000 */
[----:B------:R-:W-:-:S05]  /*10a0*/  VIADD R17, R19, 0xffffffff ;  /* 0xffffffff13117836 */ /* 0x000fca0000000000 */
[----:B------:R-:W-:Y:S01]  /*10b0*/  ISETP.GT.U32.AND P0, PT, R17, 0x7feffffe, PT ;  /* 0x7feffffe1100780c */ /* 0x000fe20003f04070 */
[----:B------:R-:W-:Y:S01]  /*10c0*/  DFMA R24, R20, -R4, R12 ;  /* 0x800000041418722b */ /* 0x000fe2000000000c */
[----:B------:R-:W-:-:S04]  /*10d0*/  IADD3 R17, PT, PT, R26, -0x1, RZ ;  /* 0xffffffff1a117810 */ /* 0x000fc80007ffe0ff */
[----:B------:R-:W-:-:S03]  /*10e0*/  ISETP.GT.U32.OR P0, PT, R17, 0x7feffffe, P0 ;  /* 0x7feffffe1100780c */ /* 0x000fc60000704470 */
[----:B------:R-:W-:-:S10]  /*10f0*/  DFMA R24, R22, R24, R20 ;  /* 0x000000181618722b */ /* 0x000fd40000000014 */
[----:B------:R-:W-:Y:S05]  /*1100*/  @P0 BRA `(.L_x_17) ;  /* 0x00000000006c0947 */ /* 0x000fea0003800000 */
[----:B------:R-:W-:Y:S01]  /*1110*/  LOP3.LUT R11, R9, 0x7ff00000, RZ, 0xc0, !PT ;  /* 0x7ff00000090b7812 */ /* 0x000fe200078ec0ff */
[----:B------:R-:W-:-:S03]  /*1120*/  IMAD.MOV.U32 R20, RZ, RZ, RZ ;  /* 0x000000ffff147224 */ /* 0x000fc600078e00ff */
[CC--:B------:R-:W-:Y:S02]  /*1130*/  VIADDMNMX R10, R16.reuse, -R11.reuse, 0xb9600000, !PT ;  /* 0xb9600000100a7446 */ /* 0x0c0fe4000780090b */
[----:B------:R-:W-:Y:S02]  /*1140*/  ISETP.GE.U32.AND P0, PT, R16, R11, PT ;  /* 0x0000000b1000720c */ /* 0x000fe40003f06070 */
[----:B------:R-:W-:Y:S02]  /*1150*/  VIMNMX R10, PT, PT, R10, 0x46a00000, PT ;  /* 0x46a000000a0a7848 */ /* 0x000fe40003fe0100 */
[----:B------:R-:W-:-:S05]  /*1160*/  SEL R15, R15, 0x63400000, !P0 ;  /* 0x634000000f0f7807 */ /* 0x000fca0004000000 */
[----:B------:R-:W-:-:S04]  /*1170*/  IMAD.IADD R10, R10, 0x1, -R15 ;  /* 0x000000010a0a7824 */ /* 0x000fc800078e0a0f */
[----:B------:R-:W-:-:S06]  /*1180*/  VIADD R21, R10, 0x7fe00000 ;  /* 0x7fe000000a157836 */ /* 0x000fcc0000000000 */
[----:B------:R-:W-:-:S10]  /*1190*/  DMUL R16, R24, R20 ;  /* 0x0000001418107228 */ /* 0x000fd40000000000 */
[----:B------:R-:W-:-:S13]  /*11a0*/  FSETP.GTU.AND P0, PT, |R17|, 1.469367938527859385e-39, PT ;  /* 0x001000001100780b */ /* 0x000fda0003f0c200 */
[----:B------:R-:W-:Y:S05]  /*11b0*/  @P0 BRA `(.L_x_18) ;  /* 0x0000000000940947 */ /* 0x000fea0003800000 */
[----:B------:R-:W-:Y:S01]  /*11c0*/  DFMA R4, R24, -R4, R12 ;  /* 0x800000041804722b */ /* 0x000fe2000000000c */
[----:B------:R-:W-:-:S09]  /*11d0*/  IMAD.MOV.U32 R20, RZ, RZ, RZ ;  /* 0x000000ffff147224 */ /* 0x000fd200078e00ff */
[C---:B------:R-:W-:Y:S02]  /*11e0*/  FSETP.NEU.AND P0, PT, R5.reuse, RZ, PT ;  /* 0x000000ff0500720b */ /* 0x040fe40003f0d000 */
[----:B------:R-:W-:-:S04]  /*11f0*/  LOP3.LUT R9, R5, 0x80000000, R9, 0x48, !PT ;  /* 0x8000000005097812 */ /* 0x000fc800078e4809 */
[----:B------:R-:W-:-:S07]  /*1200*/  LOP3.LUT R21, R9, R21, RZ, 0xfc, !PT ;  /* 0x0000001509157212 */ /* 0x000fce00078efcff */
[----:B------:R-:W-:Y:S05]  /*1210*/  @!P0 BRA `(.L_x_18) ;  /* 0x00000000007c8947 */ /* 0x000fea0003800000 */
[----:B------:R-:W-:Y:S01]  /*1220*/  IMAD.MOV R5, RZ, RZ, -R10 ;  /* 0x000000ffff057224 */ /* 0x000fe200078e0a0a */
[----:B------:R-:W-:Y:S01]  /*1230*/  MOV R4, RZ ;  /* 0x000000ff00047202 */ /* 0x000fe20000000f00 */
[----:B------:R-:W-:-:S05]  /*1240*/  DMUL.RP R20, R24, R20 ;  /* 0x0000001418147228 */ /* 0x000fca0000008000 */
[----:B------:R-:W-:-:S05]  /*1250*/  DFMA R4, R16, -R4, R24 ;  /* 0x800000041004722b */ /* 0x000fca0000000018 */
[----:B------:R-:W-:Y:S02]  /*1260*/  LOP3.LUT R9, R21, R9, RZ, 0x3c, !PT ;  /* 0x0000000915097212 */ /* 0x000fe400078e3cff */
[----:B------:R-:W-:-:S04]  /*1270*/  IADD3 R4, PT, PT, -R10, -0x43300000, RZ ;  /* 0xbcd000000a047810 */ /* 0x000fc80007ffe1ff */
[----:B------:R-:W-:-:S04]  /*1280*/  FSETP.NEU.AND P0, PT, |R5|, R4, PT ;  /* 0x000000040500720b */ /* 0x000fc80003f0d200 */
[----:B------:R-:W-:Y:S02]  /*1290*/  FSEL R16, R20, R16, !P0 ;  /* 0x0000001014107208 */ /* 0x000fe40004000000 */
[----:B------:R-:W-:Y:S01]  /*12a0*/  FSEL R17, R9, R17, !P0 ;  /* 0x0000001109117208 */ /* 0x000fe20004000000 */
[----:B------:R-:W-:Y:S06]  /*12b0*/  BRA `(.L_x_18) ;  /* 0x0000000000547947 */ /* 0x000fec0003800000 */
.L_x_17:
[----:B------:R-:W-:-:S14]  /*12c0*/  DSETP.NAN.AND P0, PT, R10, R10, PT ;  /* 0x0000000a0a00722a */ /* 0x000fdc0003f08000 */
[----:B------:R-:W-:Y:S05]  /*12d0*/  @P0 BRA `(.L_x_19) ;  /* 0x0000000000440947 */ /* 0x000fea0003800000 */
[----:B------:R-:W-:-:S14]  /*12e0*/  DSETP.NAN.AND P0, PT, R8, R8, PT ;  /* 0x000000080800722a */ /* 0x000fdc0003f08000 */
[----:B------:R-:W-:Y:S05]  /*12f0*/  @P0 BRA `(.L_x_20) ;  /* 0x0000000000300947 */ /* 0x000fea0003800000 */
[----:B------:R-:W-:Y:S01]  /*1300*/  ISETP.NE.AND P0, PT, R19, R26, PT ;  /* 0x0000001a1300720c */ /* 0x000fe20003f05270 */
[----:B------:R-:W-:Y:S02]  /*1310*/  IMAD.MOV.U32 R16, RZ, RZ, 0x0 ;  /* 0x00000000ff107424 */ /* 0x000fe400078e00ff */
[----:B------:R-:W-:-:S10]  /*1320*/  IMAD.MOV.U32 R17, RZ, RZ, -0x80000 ;  /* 0xfff80000ff117424 */ /* 0x000fd400078e00ff */
[----:B------:R-:W-:Y:S05]  /*1330*/  @!P0 BRA `(.L_x_18) ;  /* 0x0000000000348947 */ /* 0x000fea0003800000 */
[----:B------:R-:W-:Y:S02]  /*1340*/  ISETP.NE.AND P0, PT, R19, 0x7ff00000, PT ;  /* 0x7ff000001300780c */ /* 0x000fe40003f05270 */
[----:B------:R-:W-:Y:S02]  /*1350*/  LOP3.LUT R17, R11, 0x80000000, R9, 0x48, !PT ;  /* 0x800000000b117812 */ /* 0x000fe400078e4809 */
[----:B------:R-:W-:-:S13]  /*1360*/  ISETP.EQ.OR P0, PT, R26, RZ, !P0 ;  /* 0x000000ff1a00720c */ /* 0x000fda0004702670 */
[----:B------:R-:W-:Y:S01]  /*1370*/  @P0 LOP3.LUT R4, R17, 0x7ff00000, RZ, 0xfc, !PT ;  /* 0x7ff0000011040812 */ /* 0x000fe200078efcff */
[----:B------:R-:W-:Y:S02]  /*1380*/  @!P0 IMAD.MOV.U32 R16, RZ, RZ, RZ ;  /* 0x000000ffff108224 */ /* 0x000fe400078e00ff */
[----:B------:R-:W-:Y:S02]  /*1390*/  @P0 IMAD.MOV.U32 R16, RZ, RZ, RZ ;  /* 0x000000ffff100224 */ /* 0x000fe400078e00ff */
[----:B------:R-:W-:Y:S01]  /*13a0*/  @P0 IMAD.MOV.U32 R17, RZ, RZ, R4 ;  /* 0x000000ffff110224 */ /* 0x000fe200078e0004 */
[----:B------:R-:W-:Y:S06]  /*13b0*/  BRA `(.L_x_18) ;  /* 0x0000000000147947 */ /* 0x000fec0003800000 */
.L_x_20:
[----:B------:R-:W-:Y:S02]  /*13c0*/  LOP3.LUT R17, R9, 0x80000, RZ, 0xfc, !PT ;  /* 0x0008000009117812 */ /* 0x000fe400078efcff */
[----:B------:R-:W-:Y:S01]  /*13d0*/  MOV R16, R8 ;  /* 0x0000000800107202 */ /* 0x000fe20000000f00 */
[----:B------:R-:W-:Y:S06]  /*13e0*/  BRA `(.L_x_18) ;  /* 0x0000000000087947 */ /* 0x000fec0003800000 */
.L_x_19:
[----:B------:R-:W-:Y:S01]  /*13f0*/  LOP3.LUT R17, R11, 0x80000, RZ, 0xfc, !PT ;  /* 0x000800000b117812 */ /* 0x000fe200078efcff */
[----:B------:R-:W-:-:S07]  /*1400*/  IMAD.MOV.U32 R16, RZ, RZ, R10 ;  /* 0x000000ffff107224 */ /* 0x000fce00078e000a */
.L_x_18:
[----:B------:R-:W-:Y:S05]  /*1410*/  BSYNC.RECONVERGENT B1 ;  /* 0x0000000000017941 */ /* 0x000fea0003800200 */
.L_x_16:
[----:B------:R-:W-:Y:S02]  /*1420*/  IMAD.MOV.U32 R19, RZ, RZ, 0x0 ;  /* 0x00000000ff137424 */ /* 0x000fe400078e00ff */
[----:B------:R-:W-:Y:S02]  /*1430*/  IMAD.MOV.U32 R4, RZ, RZ, R16 ;  /* 0x000000ffff047224 */ /* 0x000fe400078e0010 */
[----:B------:R-:W-:Y:S01]  /*1440*/  IMAD.MOV.U32 R5, RZ, RZ, R17 ;  /* 0x000000ffff057224 */ /* 0x000fe200078e0011 */
[----:B------:R-:W-:Y:S06]  /*1450*/  RET.REL.NODEC R18 `(_ZN15astroaccelerate13GlobalReplaceEPfPdS1_S1_S1_S1_S1_S1_PiiiS0_yP24curandStatePhilox4_32_10) ;  /* 0xffffffe812e87950 */ /* 0x000fec0003c3ffff */
.L_x_21:
        /* <DEDUP_REMOVED lines=10> */
.L_x_119:


//--------------------- .text._ZN15astroaccelerate9Clipping2EiPd --------------------------
	.section	.text._ZN15astroaccelerate9Clipping2EiPd,"ax",@progbits
	.align	128
.text._ZN15astroaccelerate9Clipping2EiPd:
        .type           _ZN15astroaccelerate9Clipping2EiPd,@function
        .size           _ZN15astroaccelerate9Clipping2EiPd,(.L_x_121 - _ZN15astroaccelerate9Clipping2EiPd)
        .other          _ZN15astroaccelerate9Clipping2EiPd,@"STO_CUDA_ENTRY STV_DEFAULT"
_ZN15astroaccelerate9Clipping2EiPd:
[----:B------:R-:W-:Y:S08]  /*0000*/  LDC R1, c[0x0][0x37c] ;  /* 0x0000df00ff017b82 */ /* 0x000ff00000000800 */
[----:B------:R-:W0:Y:S01]  /*0010*/  LDC.64 R2, c[0x0][0x388] ;  /* 0x0000e200ff027b82 */ /* 0x000e220000000a00 */
[----:B------:R-:W0:Y:S01]  /*0020*/  LDCU.64 UR4, c[0x0][0x358] ;  /* 0x00006b00ff0477ac */ /* 0x000e220008000a00 */
[----:B------:R-:W1:Y:S01]  /*0030*/  LDCU UR6, c[0x0][0x380] ;  /* 0x00007000ff0677ac */ /* 0x000e620008000800 */
[----:B0-----:R-:W2:Y:S01]  /*0040*/  LDG.E.64 R2, desc[UR4][R2.64] ;  /* 0x0000000402027981 */ /* 0x001ea2000c1e1b00 */
[----:B-1----:R-:W0:Y:S01]  /*0050*/  I2F.F64 R4, UR6 ;  /* 0x0000000600047d12 */ /* 0x002e220008201c00 */
[----:B------:R-:W-:-:S07]  /*0060*/  IMAD.MOV.U32 R6, RZ, RZ, 0x1 ;  /* 0x00000001ff067424 */ /* 0x000fce00078e00ff */
[----:B0-----:R-:W0:Y:S02]  /*0070*/  MUFU.RCP64H R7, R5 ;  /* 0x0000000500077308 */ /* 0x001e240000001800 */
[----:B0-----:R-:W-:-:S08]  /*0080*/  DFMA R8, -R4, R6, 1 ;  /* 0x3ff000000408742b */ /* 0x001fd00000000106 */
[----:B------:R-:W-:-:S08]  /*0090*/  DFMA R8, R8, R8, R8 ;  /* 0x000000080808722b */ /* 0x000fd00000000008 */
[----:B------:R-:W-:-:S08]  /*00a0*/  DFMA R8, R6, R8, R6 ;  /* 0x000000080608722b */ /* 0x000fd00000000006 */
[----:B------:R-:W-:-:S08]  /*00b0*/  DFMA R10, -R4, R8, 1 ;  /* 0x3ff00000040a742b */ /* 0x000fd00000000108 */
[----:B------:R-:W-:Y:S02]  /*00c0*/  DFMA R10, R8, R10, R8 ;  /* 0x0000000a080a722b */ /* 0x000fe40000000008 */
[----:B--2---:R-:W-:-:S08]  /*00d0*/  DADD R6, R4, -R2 ;  /* 0x0000000004067229 */ /* 0x004fd00000000802 */
[----:B------:R-:W-:Y:S02]  /*00e0*/  DMUL R2, R6, R10 ;  /* 0x0000000a06027228 */ /* 0x000fe40000000000 */
[----:B------:R-:W-:-:S06]  /*00f0*/  FSETP.GEU.AND P1, PT, |R7|, 6.5827683646048100446e-37, PT ;  /* 0x036000000700780b */ /* 0x000fcc0003f2e200 */
[----:B------:R-:W-:-:S08]  /*0100*/  DFMA R8, -R4, R2, R6 ;  /* 0x000000020408722b */ /* 0x000fd00000000106 */
[----:B------:R-:W-:-:S10]  /*0110*/  DFMA R2, R10, R8, R2 ;  /* 0x000000080a02722b */ /* 0x000fd40000000002 */
[----:B------:R-:W-:-:S05]  /*0120*/  FFMA R0, RZ, R5, R3 ;  /* 0x00000005ff007223 */ /* 0x000fca0000000003 */
[----:B------:R-:W-:-:S13]  /*0130*/  FSETP.GT.AND P0, PT, |R0|, 1.469367938527859385e-39, PT ;  /* 0x001000000000780b */ /* 0x000fda0003f04200 */
[----:B------:R-:W-:Y:S05]  /*0140*/  @P0 BRA P1, `(.L_x_22) ;  /* 0x0000000000100947 */ /* 0x000fea0000800000 */
[----:B------:R-:W-:-:S07]  /*0150*/  MOV R0, 0x170 ;  /* 0x0000017000007802 */ /* 0x000fce0000000f00 */
[----:B------:R-:W-:Y:S05]  /*0160*/  CALL.REL.NOINC `($__internal_1_$__cuda_sm20_div_rn_f64_full) ;  /* 0x0000000400b47944 */ /* 0x000fea0003c00000 */
[----:B------:R-:W-:Y:S02]  /*0170*/  IMAD.MOV.U32 R2, RZ, RZ, R12 ;  /* 0x000000ffff027224 */ /* 0x000fe400078e000c */
[----:B------:R-:W-:-:S07]  /*0180*/  IMAD.MOV.U32 R3, RZ, RZ, R13 ;  /* 0x000000ffff037224 */ /* 0x000fce00078e000d */
.L_x_22:
[----:B------:R-:W-:Y:S01]  /*0190*/  UMOV UR6, 0x2002d4c7 ;  /* 0x2002d4c700067882 */ /* 0x000fe20000000000 */
[----:B------:R-:W-:Y:S02]  /*01a0*/  UMOV UR7, 0x40040d93 ;  /* 0x40040d9300077882 */ /* 0x000fe40000000000 */
[----:B------:R-:W-:-:S10]  /*01b0*/  DMUL R2, R2, UR6 ;  /* 0x0000000602027c28 */ /* 0x000fd40008000000 */
[----:B------:R-:W-:Y:S01]  /*01c0*/  ISETP.GT.AND P0, PT, R3, 0xfffff, PT ;  /* 0x000fffff0300780c */ /* 0x000fe20003f04270 */
[----:B------:R-:W-:Y:S02]  /*01d0*/  IMAD.MOV.U32 R4, RZ, RZ, R2 ;  /* 0x000000ffff047224 */ /* 0x000fe400078e0002 */
[----:B------:R-:W-:-:S10]  /*01e0*/  IMAD.MOV.U32 R5, RZ, RZ, R3 ;  /* 0x000000ffff057224 */ /* 0x000fd400078e0003 */
[----:B------:R-:W-:-:S10]  /*01f0*/  @!P0 DMUL R4, R4, 1.80143985094819840000e+16 ;  /* 0x4350000004048828 */ /* 0x000fd40000000000 */
[----:B------:R-:W-:Y:S02]  /*0200*/  @!P0 IMAD.MOV.U32 R3, RZ, RZ, R5 ;  /* 0x000000ffff038224 */ /* 0x000fe400078e0005 */
[----:B------:R-:W-:Y:S02]  /*0210*/  @!P0 IMAD.MOV.U32 R2, RZ, RZ, R4 ;  /* 0x000000ffff028224 */ /* 0x000fe400078e0004 */
[----:B------:R-:W-:-:S05]  /*0220*/  VIADD R0, R3, 0xffffffff ;  /* 0xffffffff03007836 */ /* 0x000fca0000000000 */
[----:B------:R-:W-:Y:S01]  /*0230*/  ISETP.GT.U32.AND P1, PT, R0, 0x7feffffe, PT ;  /* 0x7feffffe0000780c */ /* 0x000fe20003f24070 */
[----:B------:R-:W-:Y:S02]  /*0240*/  IMAD.MOV.U32 R0, RZ, RZ, -0x3ff ;  /* 0xfffffc01ff007424 */ /* 0x000fe400078e00ff */
[----:B------:R-:W-:-:S10]  /*0250*/  @!P0 IMAD.MOV.U32 R0, RZ, RZ, -0x435 ;  /* 0xfffffbcbff008424 */ /* 0x000fd400078e00ff */
[----:B------:R-:W-:Y:S05]  /*0260*/  @P1 BRA `(.L_x_23) ;  /* 0x0000000400041947 */ /* 0x000fea0003800000 */
[----:B------:R-:W-:Y:S01]  /*0270*/  LOP3.LUT R4, R3, 0xfffff, RZ, 0xc0, !PT ;  /* 0x000fffff03047812 */ /* 0x000fe200078ec0ff */
[----:B------:R-:W-:Y:S01]  /*0280*/  IMAD.MOV.U32 R14, RZ, RZ, -0x748574fc ;  /* 0x8b7a8b04ff0e7424 */ /* 0x000fe200078e00ff */
[----:B------:R-:W-:Y:S01]  /*0290*/  MOV R6, RZ ;  /* 0x000000ff00067202 */ /* 0x000fe20000000f00 */
[----:B------:R-:W-:Y:S01]  /*02a0*/  IMAD.MOV.U32 R15, RZ, RZ, 0x3ed0ee25 ;  /* 0x3ed0ee25ff0f7424 */ /* 0x000fe200078e00ff */
[----:B------:R-:W-:Y:S01]  /*02b0*/  LOP3.LUT R5, R4, 0x3ff00000, RZ, 0xfc, !PT ;  /* 0x3ff0000004057812 */ /* 0x000fe200078efcff */
[----:B------:R-:W-:Y:S01]  /*02c0*/  IMAD.MOV.U32 R4, RZ, RZ, R2 ;  /* 0x000000ffff047224 */ /* 0x000fe200078e0002 */
[----:B------:R-:W-:Y:S01]  /*02d0*/  UMOV UR6, 0x3ae80f1e ;  /* 0x3ae80f1e00067882 */ /* 0x000fe20000000000 */
[----:B------:R-:W-:Y:S01]  /*02e0*/  UMOV UR7, 0x3eb1380b ;  /* 0x3eb1380b00077882 */ /* 0x000fe20000000000 */
[----:B------:R-:W-:Y:S01]  /*02f0*/  ISETP.GE.U32.AND P0, PT, R5, 0x3ff6a09f, PT ;  /* 0x3ff6a09f0500780c */ /* 0x000fe20003f06070 */
[----:B------:R-:W-:Y:S01]  /*0300*/  IMAD.MOV.U32 R17, RZ, RZ, 0x43300000 ;  /* 0x43300000ff117424 */ /* 0x000fe200078e00ff */
[----:B------:R-:W-:Y:S01]  /*0310*/  LEA.HI R0, R3, R0, RZ, 0xc ;  /* 0x0000000003007211 */ /* 0x000fe200078f60ff */
[----:B------:R-:W-:Y:S01]  /*0320*/  UMOV UR8, 0x80000000 ;  /* 0x8000000000087882 */ /* 0x000fe20000000000 */
[----:B------:R-:W-:-:S09]  /*0330*/  UMOV UR9, 0x43300000 ;  /* 0x4330000000097882 */ /* 0x000fd20000000000 */
[----:B------:R-:W-:Y:S02]  /*0340*/  @P0 VIADD R7, R5, 0xfff00000 ;  /* 0xfff0000005070836 */ /* 0x000fe40000000000 */
[----:B------:R-:W-:Y:S02]  /*0350*/  @P0 VIADD R0, R0, 0x1 ;  /* 0x0000000100000836 */ /* 0x000fe40000000000 */
[----:B------:R-:W-:-:S03]  /*0360*/  @P0 IMAD.MOV.U32 R5, RZ, RZ, R7 ;  /* 0x000000ffff050224 */ /* 0x000fc600078e0007 */
[----:B------:R-:W-:-:S03]  /*0370*/  LOP3.LUT R16, R0, 0x80000000, RZ, 0x3c, !PT ;  /* 0x8000000000107812 */ /* 0x000fc600078e3cff */
[C---:B------:R-:W-:Y:S02]  /*0380*/  DADD R12, R4.reuse, 1 ;  /* 0x3ff00000040c7429 */ /* 0x040fe40000000000 */
[----:B------:R-:W-:-:S04]  /*0390*/  DADD R4, R4, -1 ;  /* 0xbff0000004047429 */ /* 0x000fc80000000000 */
[----:B------:R-:W0:Y:S02]  /*03a0*/  MUFU.RCP64H R7, R13 ;  /* 0x0000000d00077308 */ /* 0x000e240000001800 */
[----:B0-----:R-:W-:-:S08]  /*03b0*/  DFMA R8, -R12, R6, 1 ;  /* 0x3ff000000c08742b */ /* 0x001fd00000000106 */
[----:B------:R-:W-:-:S08]  /*03c0*/  DFMA R8, R8, R8, R8 ;  /* 0x000000080808722b */ /* 0x000fd00000000008 */
[----:B------:R-:W-:-:S08]  /*03d0*/  DFMA R6, R6, R8, R6 ;  /* 0x000000080606722b */ /* 0x000fd00000000006 */
[----:B------:R-:W-:-:S08]  /*03e0*/  DMUL R8, R4, R6 ;  /* 0x0000000604087228 */ /* 0x000fd00000000000 */
[----:B------:R-:W-:-:S08]  /*03f0*/  DFMA R8, R4, R6, R8 ;  /* 0x000000060408722b */ /* 0x000fd00000000008 */
[----:B------:R-:W-:Y:S02]  /*0400*/  DMUL R10, R8, R8 ;  /* 0x00000008080a7228 */ /* 0x000fe40000000000 */
[----:B------:R-:W-:-:S06]  /*0410*/  DADD R2, R4, -R8 ;  /* 0x0000000004027229 */ /* 0x000fcc0000000808 */
[----:B------:R-:W-:Y:S01]  /*0420*/  DFMA R12, R10, UR6, R14 ;  /* 0x000000060a0c7c2b */ /* 0x000fe2000800000e */
[----:B------:R-:W-:Y:S01]  /*0430*/  UMOV UR6, 0x9f02676f ;  /* 0x9f02676f00067882 */ /* 0x000fe20000000000 */
[----:B------:R-:W-:Y:S01]  /*0440*/  UMOV UR7, 0x3ef3b266 ;  /* 0x3ef3b26600077882 */ /* 0x000fe20000000000 */
[----:B------:R-:W-:Y:S02]  /*0450*/  DADD R14, R2, R2 ;  /* 0x00000000020e7229 */ /* 0x000fe40000000002 */
[----:B------:R-:W-:Y:S01]  /*0460*/  DADD R2, R16, -UR8 ;  /* 0x8000000810027e29 */ /* 0x000fe20008000000 */
[----:B------:R-:W-:Y:S01]  /*0470*/  UMOV UR8, 0xfefa39ef ;  /* 0xfefa39ef00087882 */ /* 0x000fe20000000000 */
[----:B------:R-:W-:Y:S01]  /*0480*/  UMOV UR9, 0x3fe62e42 ;  /* 0x3fe62e4200097882 */ /* 0x000fe20000000000 */
[----:B------:R-:W-:Y:S01]  /*0490*/  DFMA R12, R10, R12, UR6 ;  /* 0x000000060a0c7e2b */ /* 0x000fe2000800000c */
[----:B------:R-:W-:Y:S01]  /*04a0*/  UMOV UR6, 0xa9ab0956 ;  /* 0xa9ab095600067882 */ /* 0x000fe20000000000 */
[----:B------:R-:W-:Y:S01]  /*04b0*/  UMOV UR7, 0x3f1745cb ;  /* 0x3f1745cb00077882 */ /* 0x000fe20000000000 */
[----:B------:R-:W-:-:S02]  /*04c0*/  DFMA R14, R4, -R8, R14 ;  /* 0x80000008040e722b */ /* 0x000fc4000000000e */
[----:B------:R-:W-:-:S03]  /*04d0*/  DFMA R4, R2, UR8, R8 ;  /* 0x0000000802047c2b */ /* 0x000fc60008000008 */
[----:B------:R-:W-:Y:S01]  /*04e0*/  DFMA R12, R10, R12, UR6 ;  /* 0x000000060a0c7e2b */ /* 0x000fe2000800000c */
[----:B------:R-:W-:Y:S01]  /*04f0*/  UMOV UR6, 0x2d1b5154 ;  /* 0x2d1b515400067882 */ /* 0x000fe20000000000 */
[----:B------:R-:W-:Y:S01]  /*0500*/  UMOV UR7, 0x3f3c71c7 ;  /* 0x3f3c71c700077882 */ /* 0x000fe20000000000 */
[----:B------:R-:W-:-:S05]  /*0510*/  DMUL R14, R6, R14 ;  /* 0x0000000e060e7228 */ /* 0x000fca0000000000 */
[----:B------:R-:W-:Y:S01]  /*0520*/  DFMA R12, R10, R12, UR6 ;  /* 0x000000060a0c7e2b */ /* 0x000fe2000800000c */
[----:B------:R-:W-:Y:S01]  /*0530*/  UMOV UR6, 0x923be72d ;  /* 0x923be72d00067882 */ /* 0x000fe20000000000 */
[----:B------:R-:W-:-:S06]  /*0540*/  UMOV UR7, 0x3f624924 ;  /* 0x3f62492400077882 */ /* 0x000fcc0000000000 */
        /* <DEDUP_REMOVED lines=8> */
[----:B------:R-:W-:Y:S02]  /*05d0*/  UMOV UR7, 0x3fe62e42 ;  /* 0x3fe62e4200077882 */ /* 0x000fe40000000000 */
[----:B------:R-:W-:Y:S01]  /*05e0*/  DFMA R16, R2, -UR6, R4 ;  /* 0x8000000602107c2b */ /* 0x000fe20008000004 */
[----:B------:R-:W-:Y:S01]  /*05f0*/  UMOV UR6, 0x3b39803f ;  /* 0x3b39803f00067882 */ /* 0x000fe20000000000 */
[----:B------:R-:W-:Y:S02]  /*0600*/  UMOV UR7, 0x3c7abc9e ;  /* 0x3c7abc9e00077882 */ /* 0x000fe40000000000 */
[----:B------:R-:W-:-:S04]  /*0610*/  DMUL R12, R10, R12 ;  /* 0x0000000c0a0c7228 */ /* 0x000fc80000000000 */
[----:B------:R-:W-:-:S04]  /*0620*/  DADD R16, -R8, R16 ;  /* 0x0000000008107229 */ /* 0x000fc80000000110 */
[----:B------:R-:W-:-:S08]  /*0630*/  DFMA R12, R8, R12, R14 ;  /* 0x0000000c080c722b */ /* 0x000fd0000000000e */
[----:B------:R-:W-:-:S08]  /*0640*/  DADD R12, R12, -R16 ;  /* 0x000000000c0c7229 */ /* 0x000fd00000000810 */
[----:B------:R-:W-:-:S08]  /*0650*/  DFMA R12, R2, UR6, R12 ;  /* 0x00000006020c7c2b */ /* 0x000fd0000800000c */
[----:B------:R-:W-:Y:S01]  /*0660*/  DADD R4, R4, R12 ;  /* 0x0000000004047229 */ /* 0x000fe2000000000c */
[----:B------:R-:W-:Y:S10]  /*0670*/  BRA `(.L_x_24) ;  /* 0x0000000000187947 */ /* 0x000ff40003800000 */
.L_x_23:
[----:B------:R-:W-:Y:S01]  /*0680*/  IMAD.MOV.U32 R2, RZ, RZ, 0x0 ;  /* 0x00000000ff027424 */ /* 0x000fe200078e00ff */
[----:B------:R-:W-:Y:S01]  /*0690*/  LOP3.LUT P0, RZ, R5, 0x7fffffff, RZ, 0xc0, !PT ;  /* 0x7fffffff05ff7812 */ /* 0x000fe2000780c0ff */
[----:B------:R-:W-:-:S06]  /*06a0*/  IMAD.MOV.U32 R3, RZ, RZ, 0x7ff00000 ;  /* 0x7ff00000ff037424 */ /* 0x000fcc00078e00ff */
[----:B------:R-:W-:-:S10]  /*06b0*/  DFMA R2, R4, R2, +INF ;  /* 0x7ff000000402742b */ /* 0x000fd40000000002 */
[----:B------:R-:W-:Y:S02]  /*06c0*/  FSEL R4, R2, RZ, P0 ;  /* 0x000000ff02047208 */ /* 0x000fe40000000000 */
[----:B------:R-:W-:-:S07]  /*06d0*/  FSEL R5, R3, -QNAN , P0 ;  /* 0xfff0000003057808 */ /* 0x000fce0000000000 */
.L_x_24:
[----:B------:R-:W-:Y:S01]  /*06e0*/  DMUL R8, R4, -2 ;  /* 0xc000000004087828 */ /* 0x000fe20000000000 */
[----:B------:R-:W-:Y:S02]  /*06f0*/  IMAD.MOV.U32 R6, RZ, RZ, 0x0 ;  /* 0x00000000ff067424 */ /* 0x000fe400078e00ff */
[----:B------:R-:W-:-:S03]  /*0700*/  IMAD.MOV.U32 R7, RZ, RZ, 0x3fd80000 ;  /* 0x3fd80000ff077424 */ /* 0x000fc600078e00ff */
[----:B------:R-:W0:Y:S04]  /*0710*/  MUFU.RSQ64H R3, R9 ;  /* 0x0000000900037308 */ /* 0x000e280000001c00 */
[----:B------:R-:W-:-:S05]  /*0720*/  VIADD R2, R9, 0xfcb00000 ;  /* 0xfcb0000009027836 */ /* 0x000fca0000000000 */
[----:B------:R-:W-:Y:S01]  /*0730*/  ISETP.GE.U32.AND P0, PT, R2, 0x7ca00000, PT ;  /* 0x7ca000000200780c */ /* 0x000fe20003f06070 */
[----:B0-----:R-:W-:-:S08]  /*0740*/  DMUL R4, R2, R2 ;  /* 0x0000000202047228 */ /* 0x001fd00000000000 */
[----:B------:R-:W-:-:S08]  /*0750*/  DFMA R4, R8, -R4, 1 ;  /* 0x3ff000000804742b */ /* 0x000fd00000000804 */
[----:B------:R-:W-:Y:S02]  /*0760*/  DFMA R6, R4, R6, 0.5 ;  /* 0x3fe000000406742b */ /* 0x000fe40000000006 */
[----:B------:R-:W-:-:S08]  /*0770*/  DMUL R4, R2, R4 ;  /* 0x0000000402047228 */ /* 0x000fd00000000000 */
[----:B------:R-:W-:-:S08]  /*0780*/  DFMA R10, R6, R4, R2 ;  /* 0x00000004060a722b */ /* 0x000fd00000000002 */
[----:B------:R-:W-:Y:S02]  /*0790*/  DMUL R12, R8, R10 ;  /* 0x0000000a080c7228 */ /* 0x000fe40000000000 */
[----:B------:R-:W-:Y:S01]  /*07a0*/  VIADD R7, R11, 0xfff00000 ;  /* 0xfff000000b077836 */ /* 0x000fe20000000000 */
[----:B------:R-:W-:-:S05]  /*07b0*/  MOV R6, R10 ;  /* 0x0000000a00067202 */ /* 0x000fca0000000f00 */
[----:B------:R-:W-:-:S08]  /*07c0*/  DFMA R14, R12, -R12, R8 ;  /* 0x8000000c0c0e722b */ /* 0x000fd00000000008 */
[----:B------:R-:W-:Y:S01]  /*07d0*/  DFMA R4, R14, R6, R12 ;  /* 0x000000060e04722b */ /* 0x000fe2000000000c */
[----:B------:R-:W-:Y:S10]  /*07e0*/  @!P0 BRA `(.L_x_25) ;  /* 0x0000000000088947 */ /* 0x000ff40003800000 */
[----:B------:R-:W-:-:S07]  /*07f0*/  MOV R0, 0x810 ;  /* 0x0000081000007802 */ /* 0x000fce0000000f00 */
[----:B------:R-:W-:Y:S05]  /*0800*/  CALL.REL.NOINC `($__internal_2_$__cuda_sm20_dsqrt_rn_f64_mediumpath_v1) ;  /* 0x0000000400787944 */ /* 0x000fea0003c00000 */
.L_x_25:
[----:B------:R-:W0:Y:S02]  /*0810*/  LDC.64 R2, c[0x0][0x388] ;  /* 0x0000e200ff027b82 */ /* 0x000e240000000a00 */
[----:B0-----:R-:W-:Y:S01]  /*0820*/  STG.E.64 desc[UR4][R2.64], R4 ;  /* 0x0000000402007986 */ /* 0x001fe2000c101b04 */
[----:B------:R-:W-:Y:S05]  /*0830*/  EXIT ;  /* 0x000000000000794d */ /* 0x000fea0003800000 */
        .weak           $__internal_1_$__cuda_sm20_div_rn_f64_full
        .type           $__internal_1_$__cuda_sm20_div_rn_f64_full,@function
        .size           $__internal_1_$__cuda_sm20_div_rn_f64_full,($__internal_2_$__cuda_sm20_dsqrt_rn_f64_mediumpath_v1 - $__internal_1_$__cuda_sm20_div_rn_f64_full)
$__internal_1_$__cuda_sm20_div_rn_f64_full:
[C---:B------:R-:W-:Y:S01]  /*0840*/  FSETP.GEU.AND P0, PT, |R5|.reuse, 1.469367938527859385e-39, PT ;  /* 0x001000000500780b */ /* 0x040fe20003f0e200 */
[----:B------:R-:W-:Y:S01]  /*0850*/  IMAD.MOV.U32 R8, RZ, RZ, 0x1 ;  /* 0x00000001ff087424 */ /* 0x000fe200078e00ff */
[C---:B------:R-:W-:Y:S01]  /*0860*/  LOP3.LUT R2, R5.reuse, 0x800fffff, RZ, 0xc0, !PT ;  /* 0x800fffff05027812 */ /* 0x040fe200078ec0ff */
[----:B------:R-:W-:Y:S01]  /*0870*/  IMAD.MOV.U32 R13, RZ, RZ, 0x1ca00000 ;  /* 0x1ca00000ff0d7424 */ /* 0x000fe200078e00ff */
[----:B------:R-:W-:Y:S02]  /*0880*/  LOP3.LUT R17, R5, 0x7ff00000, RZ, 0xc0, !PT ;  /* 0x7ff0000005117812 */ /* 0x000fe400078ec0ff */
[----:B------:R-:W-:Y:S01]  /*0890*/  LOP3.LUT R3, R2, 0x3ff00000, RZ, 0xfc, !PT ;  /* 0x3ff0000002037812 */ /* 0x000fe200078efcff */
[----:B------:R-:W-:Y:S01]  /*08a0*/  IMAD.MOV.U32 R2, RZ, RZ, R4 ;  /* 0x000000ffff027224 */ /* 0x000fe200078e0004 */
[----:B------:R-:W-:-:S04]  /*08b0*/  LOP3.LUT R12, R7, 0x7ff00000, RZ, 0xc0, !PT ;  /* 0x7ff00000070c7812 */ /* 0x000fc800078ec0ff */
[----:B------:R-:W-:Y:S01]  /*08c0*/  ISETP.GE.U32.AND P1, PT, R12, R17, PT ;  /* 0x000000110c00720c */ /* 0x000fe20003f26070 */
[----:B------:R-:W-:Y:S01]  /*08d0*/  @!P0 DMUL R2, R4, 8.98846567431157953865e+307 ;  /* 0x7fe0000004028828 */ /* 0x000fe20000000000 */
[----:B------:R-:W-:-:S05]  /*08e0*/  IMAD.MOV.U32 R19, RZ, RZ, R12 ;  /* 0x000000ffff137224 */ /* 0x000fca00078e000c */
[----:B------:R-:W0:Y:S02]  /*08f0*/  MUFU.RCP64H R9, R3 ;  /* 0x0000000300097308 */ /* 0x000e240000001800 */
[----:B0-----:R-:W-:-:S08]  /*0900*/  DFMA R10, R8, -R2, 1 ;  /* 0x3ff00000080a742b */ /* 0x001fd00000000802 */
[----:B------:R-:W-:-:S08]  /*0910*/  DFMA R10, R10, R10, R10 ;  /* 0x0000000a0a0a722b */ /* 0x000fd0000000000a */
[----:B------:R-:W-:Y:S01]  /*0920*/  DFMA R10, R8, R10, R8 ;  /* 0x0000000a080a722b */ /* 0x000fe20000000008 */
[----:B------:R-:W-:Y:S01]  /*0930*/  SEL R9, R13, 0x63400000, !P1 ;  /* 0x634000000d097807 */ /* 0x000fe20004800000 */
[----:B------:R-:W-:Y:S01]  /*0940*/  IMAD.MOV.U32 R8, RZ, RZ, R6 ;  /* 0x000000ffff087224 */ /* 0x000fe200078e0006 */
[----:B------:R-:W-:Y:S02]  /*0950*/  FSETP.GEU.AND P1, PT, |R7|, 1.469367938527859385e-39, PT ;  /* 0x001000000700780b */ /* 0x000fe40003f2e200 */
[----:B------:R-:W-:-:S03]  /*0960*/  LOP3.LUT R9, R9, 0x800fffff, R7, 0xf8, !PT ;  /* 0x800fffff09097812 */ /* 0x000fc600078ef807 */
[----:B------:R-:W-:-:S08]  /*0970*/  DFMA R14, R10, -R2, 1 ;  /* 0x3ff000000a0e742b */ /* 0x000fd00000000802 */
[----:B------:R-:W-:Y:S01]  /*0980*/  DFMA R10, R10, R14, R10 ;  /* 0x0000000e0a0a722b */ /* 0x000fe2000000000a */
[----:B------:R-:W-:Y:S10]  /*0990*/  @P1 BRA `(.L_x_26) ;  /* 0x0000000000201947 */ /* 0x000ff40003800000 */
[----:B------:R-:W-:Y:S01]  /*09a0*/  LOP3.LUT R15, R5, 0x7ff00000, RZ, 0xc0, !PT ;  /* 0x7ff00000050f7812 */ /* 0x000fe200078ec0ff */
[----:B------:R-:W-:-:S03]  /*09b0*/  IMAD.MOV.U32 R14, RZ, RZ, RZ ;  /* 0x000000ffff0e7224 */ /* 0x000fc600078e00ff */
[----:B------:R-:W-:-:S04]  /*09c0*/  ISETP.GE.U32.AND P1, PT, R12, R15, PT ;  /* 0x0000000f0c00720c */ /* 0x000fc80003f26070 */
[----:B------:R-:W-:-:S04]  /*09d0*/  SEL R15, R13, 0x63400000, !P1 ;  /* 0x634000000d0f7807 */ /* 0x000fc80004800000 */
[----:B------:R-:W-:-:S04]  /*09e0*/  LOP3.LUT R15, R15, 0x80000000, R7, 0xf8, !PT ;  /* 0x800000000f0f7812 */ /* 0x000fc800078ef807 */
[----:B------:R-:W-:-:S06]  /*09f0*/  LOP3.LUT R15, R15, 0x100000, RZ, 0xfc, !PT ;  /* 0x001000000f0f7812 */ /* 0x000fcc00078efcff */
[----:B------:R-:W-:-:S10]  /*0a00*/  DFMA R8, R8, 2, -R14 ;  /* 0x400000000808782b */ /* 0x000fd4000000080e */
[----:B------:R-:W-:-:S07]  /*0a10*/  LOP3.LUT R19, R9, 0x7ff00000, RZ, 0xc0, !PT ;  /* 0x7ff0000009137812 */ /* 0x000fce00078ec0ff */
.L_x_26:
[----:B------:R-:W-:Y:S01]  /*0a20*/  IMAD.MOV.U32 R18, RZ, RZ, R17 ;  /* 0x000000ffff127224 */ /* 0x000fe200078e0011 */
[----:B------:R-:W-:Y:S01]  /*0a30*/  @!P0 LOP3.LUT R18, R3, 0x7ff00000, RZ, 0xc0, !PT ;  /* 0x7ff0000003128812 */ /* 0x000fe200078ec0ff */
[----:B------:R-:W-:Y:S01]  /*0a40*/  VIADD R20, R19, 0xffffffff ;  /* 0xffffffff13147836 */ /* 0x000fe20000000000 */
[----:B------:R-:W-:-:S03]  /*0a50*/  DMUL R14, R10, R8 ;  /* 0x000000080a0e7228 */ /* 0x000fc60000000000 */
[----:B------:R-:W-:Y:S01]  /*0a60*/  VIADD R21, R18, 0xffffffff ;  /* 0xffffffff12157836 */ /* 0x000fe20000000000 */
[----:B------:R-:W-:-:S04]  /*0a70*/  ISETP.GT.U32.AND P0, PT, R20, 0x7feffffe, PT ;  /* 0x7feffffe1400780c */ /* 0x000fc80003f04070 */
[----:B------:R-:W-:Y:S01]  /*0a80*/  ISETP.GT.U32.OR P0, PT, R21, 0x7feffffe, P0 ;  /* 0x7feffffe1500780c */ /* 0x000fe20000704470 */
[----:B------:R-:W-:-:S08]  /*0a90*/  DFMA R16, R14, -R2, R8 ;  /* 0x800000020e10722b */ /* 0x000fd00000000008 */
[----:B------:R-:W-:-:S04]  /*0aa0*/  DFMA R10, R10, R16, R14 ;  /* 0x000000100a0a722b */ /* 0x000fc8000000000e */
[----:B------:R-:W-:Y:S07]  /*0ab0*/  @P0 BRA `(.L_x_27) ;  /* 0x00000000006c0947 */ /* 0x000fee0003800000 */
[----:B------:R-:W-:-:S04]  /*0ac0*/  LOP3.LUT R7, R5, 0x7ff00000, RZ, 0xc0, !PT ;  /* 0x7ff0000005077812 */ /* 0x000fc800078ec0ff */
[CC--:B------:R-:W-:Y:S02]  /*0ad0*/  VIADDMNMX R6, R12.reuse, -R7.reuse, 0xb9600000, !PT ;  /* 0xb96000000c067446 */ /* 0x0c0fe40007800907 */
[----:B------:R-:W-:Y:S02]  /*0ae0*/  ISETP.GE.U32.AND P0, PT, R12, R7, PT ;  /* 0x000000070c00720c */ /* 0x000fe40003f06070 */
[----:B------:R-:W-:Y:S02]  /*0af0*/  VIMNMX R6, PT, PT, R6, 0x46a00000, PT ;  /* 0x46a0000006067848 */ /* 0x000fe40003fe0100 */
[----:B------:R-:W-:-:S05]  /*0b00*/  SEL R13, R13, 0x63400000, !P0 ;  /* 0x634000000d0d7807 */ /* 0x000fca0004000000 */
[----:B------:R-:W-:Y:S02]  /*0b10*/  IMAD.IADD R14, R6, 0x1, -R13 ;  /* 0x00000001060e7824 */ /* 0x000fe400078e0a0d */
[----:B------:R-:W-:-:S03]  /*0b20*/  IMAD.MOV.U32 R6, RZ, RZ, RZ ;  /* 0x000000ffff067224 */ /* 0x000fc600078e00ff */
[----:B------:R-:W-:-:S06]  /*0b30*/  IADD3 R7, PT, PT, R14, 0x7fe00000, RZ ;  /* 0x7fe000000e077810 */ /* 0x000fcc0007ffe0ff */
        /* <DEDUP_REMOVED lines=10> */
[----:B------:R-:W-:Y:S01]  /*0be0*/  DMUL.RP R6, R10, R6 ;  /* 0x000000060a067228 */ /* 0x000fe20000008000 */
[----:B------:R-:W-:-:S06]  /*0bf0*/  IMAD.MOV.U32 R2, RZ, RZ, RZ ;  /* 0x000000ffff027224 */ /* 0x000fcc00078e00ff */
[----:B------:R-:W-:-:S03]  /*0c00*/  DFMA R2, R12, -R2, R10 ;  /* 0x800000020c02722b */ /* 0x000fc6000000000a */
[----:B------:R-:W-:-:S03]  /*0c10*/  LOP3.LUT R5, R7, R5, RZ, 0x3c, !PT ;  /* 0x0000000507057212 */ /* 0x000fc600078e3cff */
[----:B------:R-:W-:-:S04]  /*0c20*/  IADD3 R2, PT, PT, -R14, -0x43300000, RZ ;  /* 0xbcd000000e027810 */ /* 0x000fc80007ffe1ff */
[----:B------:R-:W-:-:S04]  /*0c30*/  FSETP.NEU.AND P0, PT, |R3|, R2, PT ;  /* 0x000000020300720b */ /* 0x000fc80003f0d200 */
[----:B------:R-:W-:Y:S02]  /*0c40*/  FSEL R12, R6, R12, !P0 ;  /* 0x0000000c060c7208 */ /* 0x000fe40004000000 */
[----:B------:R-:W-:Y:S01]  /*0c50*/  FSEL R13, R5, R13, !P0 ;  /* 0x0000000d050d7208 */ /* 0x000fe20004000000 */
[----:B------:R-:W-:Y:S06]  /*0c60*/  BRA `(.L_x_28) ;  /* 0x0000000000547947 */ /* 0x000fec0003800000 */
.L_x_27:
        /* <DEDUP_REMOVED lines=16> */
.L_x_30:
[----:B------:R-:W-:Y:S01]  /*0d70*/  LOP3.LUT R13, R5, 0x80000, RZ, 0xfc, !PT ;  /* 0x00080000050d7812 */ /* 0x000fe200078efcff */
[----:B------:R-:W-:Y:S01]  /*0d80*/  IMAD.MOV.U32 R12, RZ, RZ, R4 ;  /* 0x000000ffff0c7224 */ /* 0x000fe200078e0004 */
[----:B------:R-:W-:Y:S06]  /*0d90*/  BRA `(.L_x_28) ;  /* 0x0000000000087947 */ /* 0x000fec0003800000 */
.L_x_29:
[----:B------:R-:W-:Y:S02]  /*0da0*/  LOP3.LUT R13, R7, 0x80000, RZ, 0xfc, !PT ;  /* 0x00080000070d7812 */ /* 0x000fe400078efcff */
[----:B------:R-:W-:-:S07]  /*0db0*/  MOV R12, R6 ;  /* 0x00000006000c7202 */ /* 0x000fce0000000f00 */
.L_x_28:
[----:B------:R-:W-:Y:S02]  /*0dc0*/  IMAD.MOV.U32 R2, RZ, RZ, R0 ;  /* 0x000000ffff027224 */ /* 0x000fe400078e0000 */
[----:B------:R-:W-:-:S04]  /*0dd0*/  IMAD.MOV.U32 R3, RZ, RZ, 0x0 ;  /* 0x00000000ff037424 */ /* 0x000fc800078e00ff */
[----:B------:R-:W-:Y:S05]  /*0de0*/  RET.REL.NODEC R2 `(_ZN15astroaccelerate9Clipping2EiPd) ;  /* 0xfffffff002847950 */ /* 0x000fea0003c3ffff */
        .weak           $__internal_2_$__cuda_sm20_dsqrt_rn_f64_mediumpath_v1
        .type           $__internal_2_$__cuda_sm20_dsqrt_rn_f64_mediumpath_v1,@function
        .size           $__internal_2_$__cuda_sm20_dsqrt_rn_f64_mediumpath_v1,(.L_x_121 - $__internal_2_$__cuda_sm20_dsqrt_rn_f64_mediumpath_v1)
$__internal_2_$__cuda_sm20_dsqrt_rn_f64_mediumpath_v1:
[----:B------:R-:W-:Y:S01]  /*0df0*/  ISETP.GE.U32.AND P0, PT, R2, -0x3400000, PT ;  /* 0xfcc000000200780c */ /* 0x000fe20003f06070 */
[----:B------:R-:W-:Y:S02]  /*0e00*/  IMAD.MOV.U32 R6, RZ, RZ, R10 ;  /* 0x000000ffff067224 */ /* 0x000fe400078e000a */
[----:B------:R-:W-:Y:S02]  /*0e10*/  IMAD.MOV.U32 R4, RZ, RZ, R8 ;  /* 0x000000ffff047224 */ /* 0x000fe400078e0008 */
[----:B------:R-:W-:Y:S02]  /*0e20*/  IMAD.MOV.U32 R5, RZ, RZ, R9 ;  /* 0x000000ffff057224 */ /* 0x000fe400078e0009 */
[----:B------:R-:W-:Y:S02]  /*0e30*/  IMAD.MOV.U32 R2, RZ, RZ, R14 ;  /* 0x000000ffff027224 */ /* 0x000fe400078e000e */
[----:B------:R-:W-:-:S04]  /*0e40*/  IMAD.MOV.U32 R3, RZ, RZ, R15 ;  /* 0x000000ffff037224 */ /* 0x000fc800078e000f */
[----:B------:R-:W-:Y:S05]  /*0e50*/  @!P0 BRA `(.L_x_31) ;  /* 0x0000000000208947 */ /* 0x000fea0003800000 */
[----:B------:R-:W-:-:S10]  /*0e60*/  DFMA.RM R2, R2, R6, R12 ;  /* 0x000000060202722b */ /* 0x000fd4000000400c */
[----:B------:R-:W-:-:S05]  /*0e70*/  IADD3 R6, P0, PT, R2, 0x1, RZ ;  /* 0x0000000102067810 */ /* 0x000fca0007f1e0ff */
[----:B------:R-:W-:-:S06]  /*0e80*/  IMAD.X R7, RZ, RZ, R3, P0 ;  /* 0x000000ffff077224 */ /* 0x000fcc00000e0603 */
[----:B------:R-:W-:-:S08]  /*0e90*/  DFMA.RP R4, -R2, R6, R4 ;  /* 0x000000060204722b */ /* 0x000fd00000008104 */
[----:B------:R-:W-:-:S06]  /*0ea0*/  DSETP.GT.AND P0, PT, R4, RZ, PT ;  /* 0x000000ff0400722a */ /* 0x000fcc0003f04000 */
[----:B------:R-:W-:Y:S02]  /*0eb0*/  FSEL R2, R6, R2, P0 ;  /* 0x0000000206027208 */ /* 0x000fe40000000000 */
[----:B------:R-:W-:Y:S01]  /*0ec0*/  FSEL R3, R7, R3, P0 ;  /* 0x0000000307037208 */ /* 0x000fe20000000000 */
[----:B------:R-:W-:Y:S06]  /*0ed0*/  BRA `(.L_x_32) ;  /* 0x0000000000647947 */ /* 0x000fec0003800000 */
.L_x_31:
[----:B------:R-:W-:-:S14]  /*0ee0*/  DSETP.NE.AND P0, PT, R4, RZ, PT ;  /* 0x000000ff0400722a */ /* 0x000fdc0003f05000 */
[----:B------:R-:W-:Y:S05]  /*0ef0*/  @!P0 BRA `(.L_x_33) ;  /* 0x0000000000588947 */ /* 0x000fea0003800000 */
[----:B------:R-:W-:-:S13]  /*0f00*/  ISETP.GE.AND P0, PT, R5, RZ, PT ;  /* 0x000000ff0500720c */ /* 0x000fda0003f06270 */
[----:B------:R-:W-:Y:S02]  /*0f10*/  @!P0 IMAD.MOV.U32 R2, RZ, RZ, 0x0 ;  /* 0x00000000ff028424 */ /* 0x000fe400078e00ff */
[----:B------:R-:W-:Y:S01]  /*0f20*/  @!P0 IMAD.MOV.U32 R3, RZ, RZ, -0x80000 ;  /* 0xfff80000ff038424 */ /* 0x000fe200078e00ff */
[----:B------:R-:W-:Y:S06]  /*0f30*/  @!P0 BRA `(.L_x_32) ;  /* 0x00000000004c8947 */ /* 0x000fec0003800000 */
[----:B------:R-:W-:-:S13]  /*0f40*/  ISETP.GT.AND P0, PT, R5, 0x7fefffff, PT ;  /* 0x7fefffff0500780c */ /* 0x000fda0003f04270 */
[----:B------:R-:W-:Y:S05]  /*0f50*/  @P0 BRA `(.L_x_33) ;  /* 0x0000000000400947 */ /* 0x000fea0003800000 */
[----:B------:R-:W-:Y:S01]  /*0f60*/  DMUL R2, R4, 8.11296384146066816958e+31 ;  /* 0x4690000004027828 */ /* 0x000fe20000000000 */
[----:B------:R-:W-:Y:S01]  /*0f70*/  IMAD.MOV.U32 R8, RZ, RZ, 0x0 ;  /* 0x00000000ff087424 */ /* 0x000fe200078e00ff */
[----:B------:R-:W-:Y:S01]  /*0f80*/  MOV R4, RZ ;  /* 0x000000ff00047202 */ /* 0x000fe20000000f00 */
[----:B------:R-:W-:-:S03]  /*0f90*/  IMAD.MOV.U32 R9, RZ, RZ, 0x3fd80000 ;  /* 0x3fd80000ff097424 */ /* 0x000fc600078e00ff */
[----:B------:R-:W0:Y:S02]  /*0fa0*/  MUFU.RSQ64H R5, R3 ;  /* 0x0000000300057308 */ /* 0x000e240000001c00 */
[----:B0-----:R-:W-:-:S08]  /*0fb0*/  DMUL R6, R4, R4 ;  /* 0x0000000404067228 */ /* 0x001fd00000000000 */
[----:B------:R-:W-:-:S08]  /*0fc0*/  DFMA R6, R2, -R6, 1 ;  /* 0x3ff000000206742b */ /* 0x000fd00000000806 */
[----:B------:R-:W-:Y:S02]  /*0fd0*/  DFMA R8, R6, R8, 0.5 ;  /* 0x3fe000000608742b */ /* 0x000fe40000000008 */
[----:B------:R-:W-:-:S08]  /*0fe0*/  DMUL R6, R4, R6 ;  /* 0x0000000604067228 */ /* 0x000fd00000000000 */
[----:B------:R-:W-:-:S08]  /*0ff0*/  DFMA R6, R8, R6, R4 ;  /* 0x000000060806722b */ /* 0x000fd00000000004 */
[----:B------:R-:W-:Y:S02]  /*1000*/  DMUL R4, R2, R6 ;  /* 0x0000000602047228 */ /* 0x000fe40000000000 */
[----:B------:R-:W-:-:S06]  /*1010*/  VIADD R7, R7, 0xfff00000 ;  /* 0xfff0000007077836 */ /* 0x000fcc0000000000 */
[----:B------:R-:W-:-:S08]  /*1020*/  DFMA R8, R4, -R4, R2 ;  /* 0x800000040408722b */ /* 0x000fd00000000002 */
[----:B------:R-:W-:-:S10]  /*1030*/  DFMA R2, R6, R8, R4 ;  /* 0x000000080602722b */ /* 0x000fd40000000004 */
[----:B------:R-:W-:Y:S01]  /*1040*/  VIADD R3, R3, 0xfcb00000 ;  /* 0xfcb0000003037836 */ /* 0x000fe20000000000 */
[----:B------:R-:W-:Y:S06]  /*1050*/  BRA `(.L_x_32) ;  /* 0x0000000000047947 */ /* 0x000fec0003800000 */
.L_x_33:
[----:B------:R-:W-:-:S11]  /*1060*/  DADD R2, R4, R4 ;  /* 0x0000000004027229 */ /* 0x000fd60000000004 */
.L_x_32:
[----:B------:R-:W-:Y:S02]  /*1070*/  IMAD.MOV.U32 R4, RZ, RZ, R2 ;  /* 0x000000ffff047224 */ /* 0x000fe400078e0002 */
[----:B------:R-:W-:Y:S02]  /*1080*/  IMAD.MOV.U32 R5, RZ, RZ, R3 ;  /* 0x000000ffff057224 */ /* 0x000fe400078e0003 */
[----:B------:R-:W-:Y:S02]  /*1090*/  IMAD.MOV.U32 R2, RZ, RZ, R0 ;  /* 0x000000ffff027224 */ /* 0x000fe400078e0000 */
[----:B------:R-:W-:-:S04]  /*10a0*/  IMAD.MOV.U32 R3, RZ, RZ, 0x0 ;  /* 0x00000000ff037424 */ /* 0x000fc800078e00ff */
[----:B------:R-:W-:Y:S05]  /*10b0*/  RET.REL.NODEC R2 `(_ZN15astroaccelerate9Clipping2EiPd) ;  /* 0xffffffec02d07950 */ /* 0x000fea0003c3ffff */
.L_x_34:
        /* <DEDUP_REMOVED lines=12> */
.L_x_121:


//--------------------- .text._ZN15astroaccelerate8ClippingEPdPii --------------------------
	.section	.text._ZN15astroaccelerate8ClippingEPdPii,"ax",@progbits
	.align	128
.text._ZN15astroaccelerate8ClippingEPdPii:
        .type           _ZN15astroaccelerate8ClippingEPdPii,@function
        .size           _ZN15astroaccelerate8ClippingEPdPii,(.L_x_124 - _ZN15astroaccelerate8ClippingEPdPii)
        .other          _ZN15astroaccelerate8ClippingEPdPii,@"STO_CUDA_ENTRY STV_DEFAULT"
_ZN15astroaccelerate8ClippingEPdPii:
[----:B------:R-:W-:Y:S01]  /*0000*/  LDC R1, c[0x0][0x37c] ;  /* 0x0000df00ff017b82 */ /* 0x000fe20000000800 */
[----:B------:R-:W0:Y:S01]  /*0010*/  S2R R5, SR_TID.X ;  /* 0x0000000000057919 */ /* 0x000e220000002100 */
[----:B------:R-:W0:Y:S01]  /*0020*/  LDCU UR4, c[0x0][0x360] ;  /* 0x00006c00ff0477ac */ /* 0x000e220008000800 */
[----:B------:R-:W0:Y:S01]  /*0030*/  S2R R0, SR_CTAID.X ;  /* 0x0000000000007919 */ /* 0x000e220000002500 */
[----:B------:R-:W1:Y:S01]  /*0040*/  LDCU UR5, c[0x0][0x390] ;  /* 0x00007200ff0577ac */ /* 0x000e620008000800 */
[----:B0-----:R-:W-:-:S05]  /*0050*/  IMAD R5, R0, UR4, R5 ;  /* 0x0000000400057c24 */ /* 0x001fca000f8e0205 */
[----:B-1----:R-:W-:-:S13]  /*0060*/  ISETP.GE.AND P0, PT, R5, UR5, PT ;  /* 0x0000000505007c0c */ /* 0x002fda000bf06270 */
[----:B------:R-:W-:Y:S05]  /*0070*/  @P0 EXIT ;  /* 0x000000000000094d */ /* 0x000fea0003800000 */
[----:B------:R-:W0:Y:S01]  /*0080*/  LDC.64 R2, c[0x0][0x388] ;  /* 0x0000e200ff027b82 */ /* 0x000e220000000a00 */
[----:B------:R-:W1:Y:S01]  /*0090*/  LDCU.64 UR4, c[0x0][0x358] ;  /* 0x00006b00ff0477ac */ /* 0x000e620008000a00 */
[----:B0-----:R-:W-:-:S06]  /*00a0*/  IMAD.WIDE R2, R5, 0x4, R2 ;  /* 0x0000000405027825 */ /* 0x001fcc00078e0202 */
[----:B-1----:R-:W2:Y:S01]  /*00b0*/  LDG.E R2, desc[UR4][R2.64] ;  /* 0x0000000402027981 */ /* 0x002ea2000c1e1900 */
[----:B------:R-:W0:Y:S01]  /*00c0*/  LDC.64 R6, c[0x0][0x380] ;  /* 0x0000e000ff067b82 */ /* 0x000e220000000a00 */
[----:B--2---:R-:W0:Y:S02]  /*00d0*/  I2F.F64 R4, R2 ;  /* 0x0000000200047312 */ /* 0x004e240000201c00 */
[----:B0-----:R-:W-:Y:S01]  /*00e0*/  REDG.E.ADD.F64.RN.STRONG.GPU desc[UR4][R6.64], R4 ;  /* 0x00000004060079a6 */ /* 0x001fe2000c12ff04 */
[----:B------:R-:W-:Y:S05]  /*00f0*/  EXIT ;  /* 0x000000000000794d */ /* 0x000fea0003800000 */
.L_x_35:
        /* <DEDUP_REMOVED lines=16> */
.L_x_124:


//--------------------- .text._ZN15astroaccelerate14GlobalConvergeEPdS0_S0_S0_S0_S0_S0_S0_S0_S0_PiifS1_S1_ --------------------------
	.section	.text._ZN15astroaccelerate14GlobalConvergeEPdS0_S0_S0_S0_S0_S0_S0_S0_S0_PiifS1_S1_,"ax",@progbits
	.align	128
.text._ZN15astroaccelerate14GlobalConvergeEPdS0_S0_S0_S0_S0_S0_S0_S0_S0_PiifS1_S1_:
        .type           _ZN15astroaccelerate14GlobalConvergeEPdS0_S0_S0_S0_S0_S0_S0_S0_S0_PiifS1_S1_,@function
        .size           _ZN15astroaccelerate14GlobalConvergeEPdS0_S0_S0_S0_S0_S0_S0_S0_S0_PiifS1_S1_,(.L_x_125 - _ZN15astroaccelerate14GlobalConvergeEPdS0_S0_S0_S0_S0_S0_S0_S0_S0_PiifS1_S1_)
        .other          _ZN15astroaccelerate14GlobalConvergeEPdS0_S0_S0_S0_S0_S0_S0_S0_S0_PiifS1_S1_,@"STO_CUDA_ENTRY STV_DEFAULT"
_ZN15astroaccelerate14GlobalConvergeEPdS0_S0_S0_S0_S0_S0_S0_S0_S0_PiifS1_S1_:
        /* <DEDUP_REMOVED lines=25> */
[----:B------:R-:W-:-:S08]  /*0190*/  DMUL R10, |R8|, R12 ;  /* 0x0000000c080a7228 */ /* 0x000fd00000000200 */
[--C-:B------:R-:W-:Y:S02]  /*01a0*/  DFMA R6, -R4, R10, |R8|.reuse ;  /* 0x0000000a0406722b */ /* 0x100fe40000000508 */
[----:B------:R-:W-:-:S06]  /*01b0*/  DADD R8, -RZ, |R8| ;  /* 0x00000000ff087229 */ /* 0x000fcc0000000508 */
[----:B------:R-:W-:-:S04]  /*01c0*/  DFMA R2, R12, R6, R10 ;  /* 0x000000060c02722b */ /* 0x000fc8000000000a */
[----:B------:R-:W-:-:S06]  /*01d0*/  FSETP.GEU.AND P1, PT, |R9|, 6.5827683646048100446e-37, PT ;  /* 0x036000000900780b */ /* 0x000fcc0003f2e200 */
[----:B------:R-:W-:-:S05]  /*01e0*/  FFMA R6, RZ, R5, R3 ;  /* 0x00000005ff067223 */ /* 0x000fca0000000003 */
[----:B------:R-:W-:-:S13]  /*01f0*/  FSETP.GT.AND P0, PT, |R6|, 1.469367938527859385e-39, PT ;  /* 0x001000000600780b */ /* 0x000fda0003f04200 */
[----:B------:R-:W-:Y:S05]  /*0200*/  @P0 BRA P1, `(.L_x_37) ;  /* 0x0000000000180947 */ /* 0x000fea0000800000 */
[----:B------:R-:W-:Y:S01]  /*0210*/  IMAD.MOV.U32 R10, RZ, RZ, R8 ;  /* 0x000000ffff0a7224 */ /* 0x000fe200078e0008 */
[----:B------:R-:W-:Y:S01]  /*0220*/  MOV R12, 0x270 ;  /* 0x00000270000c7802 */ /* 0x000fe20000000f00 */
[----:B------:R-:W-:Y:S02]  /*0230*/  IMAD.MOV.U32 R11, RZ, RZ, R9 ;  /* 0x000000ffff0b7224 */ /* 0x000fe400078e0009 */
[----:B------:R-:W-:Y:S02]  /*0240*/  IMAD.MOV.U32 R8, RZ, RZ, R4 ;  /* 0x000000ffff087224 */ /* 0x000fe400078e0004 */
[----:B------:R-:W-:-:S07]  /*0250*/  IMAD.MOV.U32 R9, RZ, RZ, R5 ;  /* 0x000000ffff097224 */ /* 0x000fce00078e0005 */
[----:B------:R-:W-:Y:S05]  /*0260*/  CALL.REL.NOINC `($__internal_3_$__cuda_sm20_div_rn_f64_full) ;  /* 0x0000000400787944 */ /* 0x000fea0003c00000 */
.L_x_37:
[----:B------:R-:W-:Y:S05]  /*0270*/  BSYNC.RECONVERGENT B0 ;  /* 0x0000000000007941 */ /* 0x000fea0003800200 */
.L_x_36:
[----:B------:R-:W0:Y:S01]  /*0280*/  LDCU UR6, c[0x0][0x3dc] ;  /* 0x00007b80ff0677ac */ /* 0x000e220008000800 */
[----:B------:R-:W-:Y:S04]  /*0290*/  BSSY.RECONVERGENT B0, `(.L_x_38) ;  /* 0x0000029000007945 */ /* 0x000fe80003800200 */
[----:B------:R-:W-:Y:S01]  /*02a0*/  BSSY.RELIABLE B1, `(.L_x_39) ;  /* 0x0000024000017945 */ /* 0x000fe20003800100 */
[----:B0-----:R-:W0:Y:S02]  /*02b0*/  F2F.F64.F32 R4, UR6 ;  /* 0x0000000600047d10 */ /* 0x001e240008201800 */
[----:B0-----:R-:W-:-:S14]  /*02c0*/  DSETP.GT.AND P0, PT, R2, R4, PT ;  /* 0x000000040200722a */ /* 0x001fdc0003f04000 */
[----:B------:R-:W-:Y:S05]  /*02d0*/  @P0 BRA `(.L_x_40) ;  /* 0x0000000000800947 */ /* 0x000fea0003800000 */
        /* <DEDUP_REMOVED lines=26> */
[----:B------:R-:W-:-:S07]  /*0480*/  IMAD.MOV.U32 R9, RZ, RZ, R7 ;  /* 0x000000ffff097224 */ /* 0x000fce00078e0007 */
[----:B------:R-:W-:Y:S05]  /*0490*/  CALL.REL.NOINC `($__internal_3_$__cuda_sm20_div_rn_f64_full) ;  /* 0x0000000000ec7944 */ /* 0x000fea0003c00000 */
.L_x_42:
[----:B------:R-:W-:Y:S05]  /*04a0*/  BSYNC.RECONVERGENT B2 ;  /* 0x0000000000027941 */ /* 0x000fea0003800200 */
.L_x_41:
[----:B------:R-:W-:-:S14]  /*04b0*/  DSETP.GT.AND P0, PT, R2, R4, PT ;  /* 0x000000040200722a */ /* 0x000fdc0003f04000 */
[----:B------:R-:W-:Y:S05]  /*04c0*/  @!P0 BREAK.RELIABLE B1 ;  /* 0x0000000000018942 */ /* 0x000fea0003800100 */
[----:B------:R-:W-:Y:S05]  /*04d0*/  @!P0 BRA `(.L_x_43) ;  /* 0x0000000000108947 */ /* 0x000fea0003800000 */
.L_x_40:
[----:B------:R-:W-:Y:S05]  /*04e0*/  BSYNC.RELIABLE B1 ;  /* 0x0000000000017941 */ /* 0x000fea0003800100 */
.L_x_39:
[----:B------:R-:W0:Y:S02]  /*04f0*/  LDC.64 R2, c[0x0][0x3d0] ;  /* 0x0000f400ff027b82 */ /* 0x000e240000000a00 */
[----:B0-----:R-:W-:-:S05]  /*0500*/  IMAD.WIDE R2, R0, 0x4, R2 ;  /* 0x0000000400027825 */ /* 0x001fca00078e0202 */
[----:B------:R0:W-:Y:S02]  /*0510*/  STG.E desc[UR4][R2.64], RZ ;  /* 0x000000ff02007986 */ /* 0x0001e4000c101904 */
.L_x_43:
[----:B------:R-:W-:Y:S05]  /*0520*/  BSYNC.RECONVERGENT B0 ;  /* 0x0000000000007941 */ /* 0x000fea0003800200 */
.L_x_38:
[----:B------:R-:W-:Y:S05]  /*0530*/  WARPSYNC.ALL ;  /* 0x0000000000007948 */ /* 0x000fea0003800000 */
[----:B------:R-:W-:-:S13]  /*0540*/  ISETP.NE.AND P0, PT, R0, RZ, PT ;  /* 0x000000ff0000720c */ /* 0x000fda0003f05270 */
[----:B------:R-:W-:Y:S05]  /*0550*/  @P0 EXIT ;  /* 0x000000000000094d */ /* 0x000fea0003800000 */
[----:B------:R-:W1:Y:S08]  /*0560*/  LDC.64 R6, c[0x0][0x3b0] ;  /* 0x0000ec00ff067b82 */ /* 0x000e700000000a00 */
[----:B0-----:R-:W0:Y:S01]  /*0570*/  LDC.64 R2, c[0x0][0x390] ;  /* 0x0000e400ff027b82 */ /* 0x001e220000000a00 */
[----:B-1----:R-:W2:Y:S04]  /*0580*/  LDG.E.64 R4, desc[UR4][R6.64] ;  /* 0x0000000406047981 */ /* 0x002ea8000c1e1b00 */
[----:B0-----:R-:W2:Y:S01]  /*0590*/  LDG.E.64 R8, desc[UR4][R2.64] ;  /* 0x0000000402087981 */ /* 0x001ea2000c1e1b00 */
[----:B------:R-:W-:Y:S01]  /*05a0*/  UMOV UR6, 0xd2f1a9fc ;  /* 0xd2f1a9fc00067882 */ /* 0x000fe20000000000 */
[----:B------:R-:W-:Y:S01]  /*05b0*/  UMOV UR7, 0x3f50624d ;  /* 0x3f50624d00077882 */ /* 0x000fe20000000000 */
[----:B--2---:R-:W-:-:S08]  /*05c0*/  DADD R8, R4, -R8 ;  /* 0x0000000004087229 */ /* 0x004fd00000000808 */
[----:B------:R-:W-:-:S14]  /*05d0*/  DSETP.GEU.AND P0, PT, |R8|, UR6, PT ;  /* 0x0000000608007e2a */ /* 0x000fdc000bf0e200 */
[----:B------:R-:W-:Y:S05]  /*05e0*/  @P0 BRA `(.L_x_44) ;  /* 0x0000000000600947 */ /* 0x000fea0003800000 */
[----:B------:R-:W0:Y:S08]  /*05f0*/  LDC.64 R12, c[0x0][0x3b8] ;  /* 0x0000ee00ff0c7b82 */ /* 0x000e300000000a00 */
[----:B------:R-:W1:Y:S01]  /*0600*/  LDC.64 R10, c[0x0][0x398] ;  /* 0x0000e600ff0a7b82 */ /* 0x000e620000000a00 */
[----:B0-----:R-:W2:Y:S04]  /*0610*/  LDG.E.64 R8, desc[UR4][R12.64] ;  /* 0x000000040c087981 */ /* 0x001ea8000c1e1b00 */
[----:B-1----:R-:W2:Y:S02]  /*0620*/  LDG.E.64 R10, desc[UR4][R10.64] ;  /* 0x000000040a0a7981 */ /* 0x002ea4000c1e1b00 */
        /* <DEDUP_REMOVED lines=16> */
[----:B------:R-:W0:Y:S01]  /*0730*/  @!P0 LDC.64 R8, c[0x0][0x3e8] ;  /* 0x0000fa00ff088b82 */ /* 0x000e220000000a00 */
[----:B------:R-:W-:-:S05]  /*0740*/  @!P0 IMAD.MOV.U32 R15, RZ, RZ, 0x1 ;  /* 0x00000001ff0f8424 */ /* 0x000fca00078e00ff */
[----:B0-----:R0:W-:Y:S04]  /*0750*/  @!P0 STG.E desc[UR4][R8.64], R15 ;  /* 0x0000000f08008986 */ /* 0x0011e8000c101904 */
[----:B------:R0:W5:Y:S02]  /*0760*/  @!P0 LDG.E.64 R4, desc[UR4][R6.64] ;  /* 0x0000000406048981 */ /* 0x000164000c1e1b00 */
.L_x_44:
[----:B0-----:R-:W0:Y:S01]  /*0770*/  LDC.64 R6, c[0x0][0x3b8] ;  /* 0x0000ee00ff067b82 */ /* 0x001e220000000a00 */
[----:B-----5:R-:W-:Y:S04]  /*0780*/  STG.E.64 desc[UR4][R2.64], R4 ;  /* 0x0000000402007986 */ /* 0x020fe8000c101b04 */
[----:B0-----:R-:W2:Y:S03]  /*0790*/  LDG.E.64 R6, desc[UR4][R6.64] ;  /* 0x0000000406067981 */ /* 0x001ea6000c1e1b00 */
[----:B------:R-:W2:Y:S08]  /*07a0*/  LDC.64 R12, c[0x0][0x398] ;  /* 0x0000e600ff0c7b82 */ /* 0x000eb00000000a00 */
[----:B------:R-:W0:Y:S08]  /*07b0*/  LDC.64 R8, c[0x0][0x3c0] ;  /* 0x0000f000ff087b82 */ /* 0x000e300000000a00 */
[----:B------:R-:W1:Y:S01]  /*07c0*/  LDC.64 R14, c[0x0][0x3a0] ;  /* 0x0000e800ff0e7b82 */ /* 0x000e620000000a00 */
[----:B--2---:R-:W-:Y:S04]  /*07d0*/  STG.E.64 desc[UR4][R12.64], R6 ;  /* 0x000000060c007986 */ /* 0x004fe8000c101b04 */
[----:B0-----:R-:W1:Y:S03]  /*07e0*/  LDG.E.64 R8, desc[UR4][R8.64] ;  /* 0x0000000408087981 */ /* 0x001e66000c1e1b00 */
[----:B------:R-:W0:Y:S08]  /*07f0*/  LDC.64 R10, c[0x0][0x3c8] ;  /* 0x0000f200ff0a7b82 */ /* 0x000e300000000a00 */
[----:B------:R-:W2:Y:S01]  /*0800*/  LDC.64 R16, c[0x0][0x3a8] ;  /* 0x0000ea00ff107b82 */ /* 0x000ea20000000a00 */
[----:B-1----:R-:W-:Y:S04]  /*0810*/  STG.E.64 desc[UR4][R14.64], R8 ;  /* 0x000000080e007986 */ /* 0x002fe8000c101b04 */
[----:B0-----:R-:W2:Y:S04]  /*0820*/  LDG.E.64 R10, desc[UR4][R10.64] ;  /* 0x000000040a0a7981 */ /* 0x001ea8000c1e1b00 */
[----:B--2---:R-:W-:Y:S01]  /*0830*/  STG.E.64 desc[UR4][R16.64], R10 ;  /* 0x0000000a10007986 */ /* 0x004fe2000c101b04 */
[----:B------:R-:W-:Y:S05]  /*0840*/  EXIT ;  /* 0x000000000000794d */ /* 0x000fea0003800000 */
        .weak           $__internal_3_$__cuda_sm20_div_rn_f64_full
        .type           $__internal_3_$__cuda_sm20_div_rn_f64_full,@function
        .size           $__internal_3_$__cuda_sm20_div_rn_f64_full,(.L_x_125 - $__internal_3_$__cuda_sm20_div_rn_f64_full)
$__internal_3_$__cuda_sm20_div_rn_f64_full:
        /* <DEDUP_REMOVED lines=10> */
[----:B------:R-:W-:-:S03]  /*08f0*/  ISETP.GE.U32.AND P1, PT, R13, R16, PT ;  /* 0x000000100d00720c */ /* 0x000fc60003f26070 */
[----:B------:R-:W-:Y:S01]  /*0900*/  @!P2 LOP3.LUT R14, R9, 0x7ff00000, RZ, 0xc0, !PT ;  /* 0x7ff00000090ea812 */ /* 0x000fe200078ec0ff */
[----:B------:R-:W-:Y:S01]  /*0910*/  @!P2 IMAD.MOV.U32 R20, RZ, RZ, RZ ;  /* 0x000000ffff14a224 */ /* 0x000fe200078e00ff */
[----:B------:R-:W0:Y:S02]  /*0920*/  MUFU.RCP64H R19, R7 ;  /* 0x0000000700137308 */ /* 0x000e240000001800 */
[----:B------:R-:W-:Y:S01]  /*0930*/  @!P2 ISETP.GE.U32.AND P3, PT, R13, R14, PT ;  /* 0x0000000e0d00a20c */ /* 0x000fe20003f66070 */
[----:B------:R-:W-:-:S05]  /*0940*/  IMAD.MOV.U32 R14, RZ, RZ, 0x1ca00000 ;  /* 0x1ca00000ff0e7424 */ /* 0x000fca00078e00ff */
[----:B------:R-:W-:-:S04]  /*0950*/  @!P2 SEL R15, R14, 0x63400000, !P3 ;  /* 0x634000000e0fa807 */ /* 0x000fc80005800000 */
[----:B------:R-:W-:-:S04]  /*0960*/  @!P2 LOP3.LUT R15, R15, 0x80000000, R11, 0xf8, !PT ;  /* 0x800000000f0fa812 */ /* 0x000fc800078ef80b */
[----:B------:R-:W-:Y:S01]  /*0970*/  @!P2 LOP3.LUT R21, R15, 0x100000, RZ, 0xfc, !PT ;  /* 0x001000000f15a812 */ /* 0x000fe200078efcff */
[----:B0-----:R-:W-:-:S08]  /*0980*/  DFMA R2, R18, -R6, 1 ;  /* 0x3ff000001202742b */ /* 0x001fd00000000806 */
[----:B------:R-:W-:-:S08]  /*0990*/  DFMA R2, R2, R2, R2 ;  /* 0x000000020202722b */ /* 0x000fd00000000002 */
[----:B------:R-:W-:Y:S01]  /*09a0*/  DFMA R18, R18, R2, R18 ;  /* 0x000000021212722b */ /* 0x000fe20000000012 */
[----:B------:R-:W-:Y:S01]  /*09b0*/  SEL R3, R14, 0x63400000, !P1 ;  /* 0x634000000e037807 */ /* 0x000fe20004800000 */
[----:B------:R-:W-:-:S03]  /*09c0*/  IMAD.MOV.U32 R2, RZ, RZ, R10 ;  /* 0x000000ffff027224 */ /* 0x000fc600078e000a */
[----:B------:R-:W-:-:S03]  /*09d0*/  LOP3.LUT R3, R3, 0x800fffff, R11, 0xf8, !PT ;  /* 0x800fffff03037812 */ /* 0x000fc600078ef80b */
[----:B------:R-:W-:-:S03]  /*09e0*/  DFMA R22, R18, -R6, 1 ;  /* 0x3ff000001216742b */ /* 0x000fc60000000806 */
[----:B------:R-:W-:-:S05]  /*09f0*/  @!P2 DFMA R2, R2, 2, -R20 ;  /* 0x400000000202a82b */ /* 0x000fca0000000814 */
[----:B------:R-:W-:Y:S01]  /*0a00*/  DFMA R18, R18, R22, R18 ;  /* 0x000000161212722b */ /* 0x000fe20000000012 */
[----:B------:R-:W-:Y:S02]  /*0a10*/  IMAD.MOV.U32 R23, RZ, RZ, R13 ;  /* 0x000000ffff177224 */ /* 0x000fe400078e000d */
[----:B------:R-:W-:Y:S01]  /*0a20*/  IMAD.MOV.U32 R22, RZ, RZ, R16 ;  /* 0x000000ffff167224 */ /* 0x000fe200078e0010 */
[----:B------:R-:W-:Y:S02]  /*0a30*/  @!P0 LOP3.LUT R22, R7, 0x7ff00000, RZ, 0xc0, !PT ;  /* 0x7ff0000007168812 */ /* 0x000fe400078ec0ff */
[----:B------:R-:W-:Y:S02]  /*0a40*/  @!P2 LOP3.LUT R23, R3, 0x7ff00000, RZ, 0xc0, !PT ;  /* 0x7ff000000317a812 */ /* 0x000fe400078ec0ff */
[----:B------:R-:W-:Y:S01]  /*0a50*/  DMUL R20, R18, R2 ;  /* 0x0000000212147228 */ /* 0x000fe20000000000 */
[----:B------:R-:W-:Y:S02]  /*0a60*/  VIADD R24, R22, 0xffffffff ;  /* 0xffffffff16187836 */ /* 0x000fe40000000000 */
[----:B------:R-:W-:-:S05]  /*0a70*/  VIADD R15, R23, 0xffffffff ;  /* 0xffffffff170f7836 */ /* 0x000fca0000000000 */
[----:B------:R-:W-:Y:S01]  /*0a80*/  DFMA R16, R20, -R6, R2 ;  /* 0x800000061410722b */ /* 0x000fe20000000002 */
[----:B------:R-:W-:-:S04]  /*0a90*/  ISETP.GT.U32.AND P0, PT, R15, 0x7feffffe, PT ;  /* 0x7feffffe0f00780c */ /* 0x000fc80003f04070 */
[----:B------:R-:W-:-:S03]  /*0aa0*/  ISETP.GT.U32.OR P0, PT, R24, 0x7feffffe, P0 ;  /* 0x7feffffe1800780c */ /* 0x000fc60000704470 */
[----:B------:R-:W-:-:S10]  /*0ab0*/  DFMA R16, R18, R16, R20 ;  /* 0x000000101210722b */ /* 0x000fd40000000014 */
[----:B------:R-:W-:Y:S05]  /*0ac0*/  @P0 BRA `(.L_x_46) ;  /* 0x00000000006c0947 */ /* 0x000fea0003800000 */
[----:B------:R-:W-:-:S04]  /*0ad0*/  LOP3.LUT R18, R9, 0x7ff00000, RZ, 0xc0, !PT ;  /* 0x7ff0000009127812 */ /* 0x000fc800078ec0ff */
[CC--:B------:R-:W-:Y:S02]  /*0ae0*/  VIADDMNMX R10, R13.reuse, -R18.reuse, 0xb9600000, !PT ;  /* 0xb96000000d0a7446 */ /* 0x0c0fe40007800912 */
[----:B------:R-:W-:Y:S02]  /*0af0*/  ISETP.GE.U32.AND P0, PT, R13, R18, PT ;  /* 0x000000120d00720c */ /* 0x000fe40003f06070 */
[----:B------:R-:W-:Y:S02]  /*0b00*/  VIMNMX R10, PT, PT, R10, 0x46a00000, PT ;  /* 0x46a000000a0a7848 */ /* 0x000fe40003fe0100 */
[----:B------:R-:W-:-:S05]  /*0b10*/  SEL R13, R14, 0x63400000, !P0 ;  /* 0x634000000e0d7807 */ /* 0x000fca0004000000 */
[----:B------:R-:W-:Y:S02]  /*0b20*/  IMAD.IADD R13, R10, 0x1, -R13 ;  /* 0x000000010a0d7824 */ /* 0x000fe400078e0a0d */
[----:B------:R-:W-:Y:S02]  /*0b30*/  IMAD.MOV.U32 R10, RZ, RZ, RZ ;  /* 0x000000ffff0a7224 */ /* 0x000fe400078e00ff */
        /* <DEDUP_REMOVED lines=20> */
.L_x_46:
        /* <DEDUP_REMOVED lines=16> */
.L_x_49:
[----:B------:R-:W-:Y:S01]  /*0d80*/  LOP3.LUT R15, R9, 0x80000, RZ, 0xfc, !PT ;  /* 0x00080000090f7812 */ /* 0x000fe200078efcff */
[----:B------:R-:W-:Y:S01]  /*0d90*/  IMAD.MOV.U32 R14, RZ, RZ, R8 ;  /* 0x000000ffff0e7224 */ /* 0x000fe200078e0008 */
[----:B------:R-:W-:Y:S06]  /*0da0*/  BRA `(.L_x_47) ;  /* 0x0000000000087947 */ /* 0x000fec0003800000 */
.L_x_48:
[----:B------:R-:W-:Y:S01]  /*0db0*/  LOP3.LUT R15, R11, 0x80000, RZ, 0xfc, !PT ;  /* 0x000800000b0f7812 */ /* 0x000fe200078efcff */
[----:B------:R-:W-:-:S07]  /*0dc0*/  IMAD.MOV.U32 R14, RZ, RZ, R10 ;  /* 0x000000ffff0e7224 */ /* 0x000fce00078e000a */
.L_x_47:
[----:B------:R-:W-:Y:S05]  /*0dd0*/  BSYNC.RECONVERGENT B3 ;  /* 0x0000000000037941 */ /* 0x000fea0003800200 */
.L_x_45:
[----:B------:R-:W-:Y:S02]  /*0de0*/  IMAD.MOV.U32 R13, RZ, RZ, 0x0 ;  /* 0x00000000ff0d7424 */ /* 0x000fe400078e00ff */
[----:B------:R-:W-:Y:S02]  /*0df0*/  IMAD.MOV.U32 R2, RZ, RZ, R14 ;  /* 0x000000ffff027224 */ /* 0x000fe400078e000e */
[----:B------:R-:W-:Y:S01]  /*0e00*/  IMAD.MOV.U32 R3, RZ, RZ, R15 ;  /* 0x000000ffff037224 */ /* 0x000fe200078e000f */
[----:B------:R-:W-:Y:S06]  /*0e10*/  RET.REL.NODEC R12 `(_ZN15astroaccelerate14GlobalConvergeEPdS0_S0_S0_S0_S0_S0_S0_S0_S0_PiifS1_S1_) ;  /* 0xfffffff00c787950 */ /* 0x000fec0003c3ffff */
.L_x_50:
        /* <DEDUP_REMOVED lines=14> */
.L_x_125:


//--------------------- .text._ZN15astroaccelerate11Curand_initEP24curandStatePhilox4_32_10yi --------------------------
	.section	.text._ZN15astroaccelerate11Curand_initEP24curandStatePhilox4_32_10yi,"ax",@progbits
	.align	128
.text._ZN15astroaccelerate11Curand_initEP24curandStatePhilox4_32_10yi:
        .type           _ZN15astroaccelerate11Curand_initEP24curandStatePhilox4_32_10yi,@function
        .size           _ZN15astroaccelerate11Curand_initEP24curandStatePhilox4_32_10yi,(.L_x_127 - _ZN15astroaccelerate11Curand_initEP24curandStatePhilox4_32_10yi)
        .other          _ZN15astroaccelerate11Curand_initEP24curandStatePhilox4_32_10yi,@"STO_CUDA_ENTRY STV_DEFAULT"
_ZN15astroaccelerate11Curand_initEP24curandStatePhilox4_32_10yi:
        /* <DEDUP_REMOVED lines=9> */
[----:B------:R-:W-:Y:S01]  /*0090*/  IMAD.WIDE.U32 R10, R6, -0x326172a9, RZ ;  /* 0xcd9e8d57060a7825 */ /* 0x000fe200078e00ff */
[----:B------:R-:W-:Y:S01]  /*00a0*/  SHF.R.S32.HI R7, RZ, 0x1f, R6 ;  /* 0x0000001fff077819 */ /* 0x000fe20000011406 */
[----:B------:R-:W1:Y:S03]  /*00b0*/  LDCU.64 UR4, c[0x0][0x358] ;  /* 0x00006b00ff0477ac */ /* 0x000e660008000a00 */
[----:B0-----:R-:W-:Y:S01]  /*00c0*/  LOP3.LUT R4, R11, R2, RZ, 0x3c, !PT ;  /* 0x000000020b047212 */ /* 0x001fe200078e3cff */
[----:B------:R-:W-:Y:S01]  /*00d0*/  VIADD R9, R3, 0xbb67ae85 ;  /* 0xbb67ae8503097836 */ /* 0x000fe20000000000 */
[----:B------:R-:W-:Y:S02]  /*00e0*/  LOP3.LUT R12, R7, R3, RZ, 0x3c, !PT ;  /* 0x00000003070c7212 */ /* 0x000fe400078e3cff */
[----:B------:R-:W-:Y:S01]  /*00f0*/  IADD3 R11, PT, PT, R2, 0x3c6ef372, RZ ;  /* 0x3c6ef372020b7810 */ /* 0x000fe20007ffe0ff */
[----:B------:R-:W-:-:S04]  /*0100*/  IMAD.WIDE.U32 R4, R4, -0x2daee0ad, RZ ;  /* 0xd2511f5304047825 */ /* 0x000fc800078e00ff */
[----:B------:R-:W-:Y:S01]  /*0110*/  IMAD.WIDE.U32 R12, R12, -0x326172a9, RZ ;  /* 0xcd9e8d570c0c7825 */ /* 0x000fe200078e00ff */
[----:B------:R-:W-:-:S03]  /*0120*/  LOP3.LUT R9, R9, R5, RZ, 0x3c, !PT ;  /* 0x0000000509097212 */ /* 0x000fc600078e3cff */
[----:B------:R-:W-:Y:S02]  /*0130*/  VIADD R5, R2, 0x9e3779b9 ;  /* 0x9e3779b902057836 */ /* 0x000fe40000000000 */
[----:B------:R-:W-:-:S03]  /*0140*/  IMAD.WIDE.U32 R8, R9, -0x326172a9, RZ ;  /* 0xcd9e8d5709087825 */ /* 0x000fc600078e00ff */
[----:B------:R-:W-:Y:S02]  /*0150*/  LOP3.LUT R5, R5, R10, R13, 0x96, !PT ;  /* 0x0000000a05057212 */ /* 0x000fe400078e960d */
[----:B------:R-:W-:Y:S01]  /*0160*/  LOP3.LUT R11, R9, R12, R11, 0x96, !PT ;  /* 0x0000000c090b7212 */ /* 0x000fe200078e960b */
[----:B------:R-:W-:Y:S02]  /*0170*/  VIADD R9, R3, 0x76cf5d0a ;  /* 0x76cf5d0a03097836 */ /* 0x000fe40000000000 */
[----:B------:R-:W-:Y:S01]  /*0180*/  IMAD.WIDE.U32 R12, R5, -0x2daee0ad, RZ ;  /* 0xd2511f53050c7825 */ /* 0x000fe200078e00ff */
[----:B------:R-:W-:-:S03]  /*0190*/  IADD3 R5, PT, PT, R3, 0x32370b8f, RZ ;  /* 0x32370b8f03057810 */ /* 0x000fc60007ffe0ff */
[----:B------:R-:W-:Y:S01]  /*01a0*/  IMAD.WIDE.U32 R10, R11, -0x2daee0ad, RZ ;  /* 0xd2511f530b0a7825 */ /* 0x000fe200078e00ff */
[----:B------:R-:W-:-:S04]  /*01b0*/  LOP3.LUT R9, R13, R4, R9, 0x96, !PT ;  /* 0x000000040d097212 */ /* 0x000fc800078e9609 */
[----:B------:R-:W-:Y:S01]  /*01c0*/  LOP3.LUT R5, R11, R12, R5, 0x96, !PT ;  /* 0x0000000c0b057212 */ /* 0x000fe200078e9605 */
[C---:B------:R-:W-:Y:S02]  /*01d0*/  VIADD R11, R2.reuse, 0xdaa66d2b ;  /* 0xdaa66d2b020b7836 */ /* 0x040fe40000000000 */
[----:B------:R-:W-:Y:S01]  /*01e0*/  IMAD.WIDE.U32 R12, R9, -0x326172a9, RZ ;  /* 0xcd9e8d57090c7825 */ /* 0x000fe200078e00ff */
[----:B------:R-:W-:-:S03]  /*01f0*/  IADD3 R9, PT, PT, R2, 0x78dde6e4, RZ ;  /* 0x78dde6e402097810 */ /* 0x000fc60007ffe0ff */
[----:B------:R-:W-:Y:S01]  /*0200*/  IMAD.WIDE.U32 R4, R5, -0x326172a9, RZ ;  /* 0xcd9e8d5705047825 */ /* 0x000fe200078e00ff */
[----:B------:R-:W-:-:S04]  /*0210*/  LOP3.LUT R11, R13, R8, R11, 0x96, !PT ;  /* 0x000000080d0b7212 */ /* 0x000fc800078e960b */
[----:B------:R-:W-:Y:S01]  /*0220*/  LOP3.LUT R9, R5, R12, R9, 0x96, !PT ;  /* 0x0000000c05097212 */ /* 0x000fe200078e9609 */
[----:B------:R-:W-:Y:S02]  /*0230*/  VIADD R5, R3, 0xed9eba14 ;  /* 0xed9eba1403057836 */ /* 0x000fe40000000000 */
[----:B------:R-:W-:Y:S01]  /*0240*/  IMAD.WIDE.U32 R12, R11, -0x2daee0ad, RZ ;  /* 0xd2511f530b0c7825 */ /* 0x000fe200078e00ff */
[----:B------:R-:W-:-:S03]  /*0250*/  IADD3 R11, PT, PT, R3, -0x56f99767, RZ ;  /* 0xa9066899030b7810 */ /* 0x000fc60007ffe0ff */
[----:B------:R-:W-:Y:S01]  /*0260*/  IMAD.WIDE.U32 R8, R9, -0x2daee0ad, RZ ;  /* 0xd2511f5309087825 */ /* 0x000fe200078e00ff */
[----:B------:R-:W-:-:S04]  /*0270*/  LOP3.LUT R5, R13, R10, R5, 0x96, !PT ;  /* 0x0000000a0d057212 */ /* 0x000fc800078e9605 */
[----:B------:R-:W-:Y:S01]  /*0280*/  LOP3.LUT R11, R9, R12, R11, 0x96, !PT ;  /* 0x0000000c090b7212 */ /* 0x000fe200078e960b */
[C---:B------:R-:W-:Y:S02]  /*0290*/  VIADD R9, R2.reuse, 0x1715609d ;  /* 0x1715609d02097836 */ /* 0x040fe40000000000 */
[----:B------:R-:W-:Y:S01]  /*02a0*/  IMAD.WIDE.U32 R12, R5, -0x326172a9, RZ ;  /* 0xcd9e8d57050c7825 */ /* 0x000fe200078e00ff */
[----:B------:R-:W-:-:S03]  /*02b0*/  IADD3 R5, PT, PT, R2, -0x4ab325aa, RZ ;  /* 0xb54cda5602057810 */ /* 0x000fc60007ffe0ff */
[----:B------:R-:W-:Y:S01]  /*02c0*/  IMAD.WIDE.U32 R10, R11, -0x326172a9, RZ ;  /* 0xcd9e8d570b0a7825 */ /* 0x000fe200078e00ff */
[----:B------:R-:W-:-:S04]  /*02d0*/  LOP3.LUT R9, R13, R4, R9, 0x96, !PT ;  /* 0x000000040d097212 */ /* 0x000fc800078e9609 */
[----:B------:R-:W-:Y:S01]  /*02e0*/  LOP3.LUT R5, R11, R12, R5, 0x96, !PT ;  /* 0x0000000c0b057212 */ /* 0x000fe200078e9605 */
[----:B------:R-:W-:Y:S02]  /*02f0*/  VIADD R11, R3, 0x646e171e ;  /* 0x646e171e030b7836 */ /* 0x000fe40000000000 */
[----:B------:R-:W-:Y:S01]  /*0300*/  IMAD.WIDE.U32 R12, R9, -0x2daee0ad, RZ ;  /* 0xd2511f53090c7825 */ /* 0x000fe200078e00ff */
[----:B------:R-:W-:-:S03]  /*0310*/  IADD3 R9, PT, PT, R3, 0x1fd5c5a3, RZ ;  /* 0x1fd5c5a303097810 */ /* 0x000fc60007ffe0ff */
[----:B------:R-:W-:Y:S01]  /*0320*/  IMAD.WIDE.U32 R4, R5, -0x2daee0ad, RZ ;  /* 0xd2511f5305047825 */ /* 0x000fe200078e00ff */
[----:B------:R-:W-:-:S04]  /*0330*/  LOP3.LUT R11, R13, R8, R11, 0x96, !PT ;  /* 0x000000080d0b7212 */ /* 0x000fc800078e960b */
[----:B------:R-:W-:Y:S01]  /*0340*/  LOP3.LUT R12, R5, R12, R9, 0x96, !PT ;  /* 0x0000000c050c7212 */ /* 0x000fe200078e9609 */
[C---:B------:R-:W-:Y:S01]  /*0350*/  VIADD R5, R2.reuse, 0x5384540f ;  /* 0x5384540f02057836 */ /* 0x040fe20000000000 */
[----:B------:R-:W0:Y:S01]  /*0360*/  LDC.64 R8, c[0x0][0x380] ;  /* 0x0000e000ff087b82 */ /* 0x000e220000000a00 */
[----:B------:R-:W-:Y:S01]  /*0370*/  IMAD.WIDE.U32 R14, R11, -0x326172a9, RZ ;  /* 0xcd9e8d570b0e7825 */ /* 0x000fe200078e00ff */
[----:B------:R-:W-:-:S03]  /*0380*/  IADD3 R11, PT, PT, R2, -0xe443238, RZ ;  /* 0xf1bbcdc8020b7810 */ /* 0x000fc60007ffe0ff */
[----:B------:R-:W-:Y:S01]  /*0390*/  IMAD.WIDE.U32 R12, R12, -0x326172a9, RZ ;  /* 0xcd9e8d570c0c7825 */ /* 0x000fe200078e00ff */
[----:B------:R-:W-:-:S04]  /*03a0*/  LOP3.LUT R5, R15, R10, R5, 0x96, !PT ;  /* 0x0000000a0f057212 */ /* 0x000fc800078e9605 */
[----:B------:R-:W-:Y:S01]  /*03b0*/  LOP3.LUT R16, R13, R14, R11, 0x96, !PT ;  /* 0x0000000e0d107212 */ /* 0x000fe200078e960b */
[----:B------:R-:W-:Y:S02]  /*03c0*/  VIADD R11, R3, 0xdb3d7428 ;  /* 0xdb3d7428030b7836 */ /* 0x000fe40000000000 */
[----:B------:R-:W-:Y:S01]  /*03d0*/  IMAD.WIDE.U32 R14, R5, -0x2daee0ad, RZ ;  /* 0xd2511f53050e7825 */ /* 0x000fe200078e00ff */
[----:B------:R-:W-:-:S03]  /*03e0*/  IADD3 R5, PT, PT, R3, -0x695add53, RZ ;  /* 0x96a522ad03057810 */ /* 0x000fc60007ffe0ff */
[----:B------:R-:W-:Y:S01]  /*03f0*/  IMAD.WIDE.U32 R16, R16, -0x2daee0ad, RZ ;  /* 0xd2511f5310107825 */ /* 0x000fe200078e00ff */
[----:B------:R-:W-:Y:S02]  /*0400*/  LOP3.LUT R20, R15, R4, R11, 0x96, !PT ;  /* 0x000000040f147212 */ /* 0x000fe400078e960b */
[----:B------:R-:W-:Y:S01]  /*0410*/  CS2R R10, SRZ ;  /* 0x00000000000a7805 */ /* 0x000fe2000001ff00 */
[----:B------:R-:W-:Y:S01]  /*0420*/  VIADD R13, R2, 0x8ff34781 ;  /* 0x8ff34781020d7836 */ /* 0x000fe20000000000 */
[----:B------:R-:W-:Y:S01]  /*0430*/  LOP3.LUT R14, R17, R14, R5, 0x96, !PT ;  /* 0x0000000e110e7212 */ /* 0x000fe200078e9605 */
[----:B------:R-:W-:Y:S01]  /*0440*/  IMAD.WIDE.U32 R20, R20, -0x326172a9, RZ ;  /* 0xcd9e8d5714147825 */ /* 0x000fe200078e00ff */
[----:B------:R-:W-:Y:S02]  /*0450*/  CS2R R4, SRZ ;  /* 0x0000000000047805 */ /* 0x000fe4000001ff00 */
[----:B------:R-:W-:Y:S01]  /*0460*/  MOV R15, R16 ;  /* 0x00000010000f7202 */ /* 0x000fe20000000f00 */
[----:B0-----:R-:W-:Y:S01]  /*0470*/  IMAD.WIDE R18, R6, 0x40, R8 ;  /* 0x0000004006127825 */ /* 0x001fe200078e0208 */
[----:B------:R-:W-:-:S02]  /*0480*/  LOP3.LUT R12, R21, R12, R13, 0x96, !PT ;  /* 0x0000000c150c7212 */ /* 0x000fc400078e960d */
[----:B------:R-:W-:Y:S01]  /*0490*/  MOV R8, R2 ;  /* 0x0000000200087202 */ /* 0x000fe20000000f00 */
[----:B------:R-:W-:Y:S01]  /*04a0*/  IMAD.MOV.U32 R9, RZ, RZ, R3 ;  /* 0x000000ffff097224 */ /* 0x000fe200078e0003 */
[----:B-1----:R-:W-:Y:S01]  /*04b0*/  STG.E.128 desc[UR4][R18.64], R4 ;  /* 0x0000000412007986 */ /* 0x002fe2000c101d04 */
[----:B------:R-:W-:-:S03]  /*04c0*/  IMAD.MOV.U32 R13, RZ, RZ, R20 ;  /* 0x000000ffff0d7224 */ /* 0x000fc600078e0014 */
[----:B------:R-:W-:Y:S04]  /*04d0*/  STG.E.128 desc[UR4][R18.64+0x20], R8 ;  /* 0x0000200812007986 */ /* 0x000fe8000c101d04 */
[----:B------:R-:W-:Y:S04]  /*04e0*/  STG.E.64 desc[UR4][R18.64+0x30], RZ ;  /* 0x000030ff12007986 */ /* 0x000fe8000c101b04 */
[----:B------:R-:W-:Y:S04]  /*04f0*/  STG.E.64 desc[UR4][R18.64+0x38], RZ ;  /* 0x000038ff12007986 */ /* 0x000fe8000c101b04 */
[----:B------:R-:W-:Y:S01]  /*0500*/  STG.E.128 desc[UR4][R18.64+0x10], R12 ;  /* 0x0000100c12007986 */ /* 0x000fe2000c101d04 */
[----:B------:R-:W-:Y:S05]  /*0510*/  EXIT ;  /* 0x000000000000794d */ /* 0x000fea0003800000 */
.L_x_51:
        /* <DEDUP_REMOVED lines=14> */
.L_x_127:


//--------------------- .text._ZN15astroaccelerate12LocalReplaceEPfiiS0_PdS1_PiyP24curandStatePhilox4_32_10i --------------------------
	.section	.text._ZN15astroaccelerate12LocalReplaceEPfiiS0_PdS1_PiyP24curandStatePhilox4_32_10i,"ax",@progbits
	.align	128
.text._ZN15astroaccelerate12LocalReplaceEPfiiS0_PdS1_PiyP24curandStatePhilox4_32_10i:
        .type           _ZN15astroaccelerate12LocalReplaceEPfiiS0_PdS1_PiyP24curandStatePhilox4_32_10i,@function
        .size           _ZN15astroaccelerate12LocalReplaceEPfiiS0_PdS1_PiyP24curandStatePhilox4_32_10i,(.L_x_128 - _ZN15astroaccelerate12LocalReplaceEPfiiS0_PdS1_PiyP24curandStatePhilox4_32_10i)
        .other          _ZN15astroaccelerate12LocalReplaceEPfiiS0_PdS1_PiyP24curandStatePhilox4_32_10i,@"STO_CUDA_ENTRY STV_DEFAULT"
_ZN15astroaccelerate12LocalReplaceEPfiiS0_PdS1_PiyP24curandStatePhilox4_32_10i:
[----:B------:R-:W-:Y:S01]  /*0000*/  LDC R1, c[0x0][0x37c] ;  /* 0x0000df00ff017b82 */ /* 0x000fe20000000800 */
[----:B------:R-:W0:Y:S01]  /*0010*/  S2R R13, SR_TID.X ;  /* 0x00000000000d7919 */ /* 0x000e220000002100 */
[----:B------:R-:W0:Y:S06]  /*0020*/  LDCU UR4, c[0x0][0x360] ;  /* 0x00006c00ff0477ac */ /* 0x000e2c0008000800 */
[----:B------:R-:W1:Y:S01]  /*0030*/  S2UR UR5, SR_CTAID.Y ;  /* 0x00000000000579c3 */ /* 0x000e620000002600 */
[----:B------:R-:W0:Y:S07]  /*0040*/  S2R R2, SR_CTAID.X ;  /* 0x0000000000027919 */ /* 0x000e2e0000002500 */
[----:B------:R-:W1:Y:S08]  /*0050*/  LDC R3, c[0x0][0x3c0] ;  /* 0x0000f000ff037b82 */ /* 0x000e700000000800 */
[----:B------:R-:W1:Y:S08]  /*0060*/  LDC R0, c[0x0][0x364] ;  /* 0x0000d900ff007b82 */ /* 0x000e700000000800 */
[----:B------:R-:W2:Y:S01]  /*0070*/  LDC.64 R8, c[0x0][0x388] ;  /* 0x0000e200ff087b82 */ /* 0x000ea20000000a00 */
[----:B0-----:R-:W-:-:S02]  /*0080*/  IMAD R13, R2, UR4, R13 ;  /* 0x00000004020d7c24 */ /* 0x001fc4000f8e020d */
[----:B-1----:R-:W-:-:S05]  /*0090*/  IMAD R0, R0, UR5, R3 ;  /* 0x0000000500007c24 */ /* 0x002fca000f8e0203 */
[----:B--2---:R-:W-:-:S04]  /*00a0*/  ISETP.GE.AND P0, PT, R0, R8, PT ;  /* 0x000000080000720c */ /* 0x004fc80003f06270 */
[----:B------:R-:W-:-:S13]  /*00b0*/  ISETP.GE.OR P0, PT, R13, R9, P0 ;  /* 0x000000090d00720c */ /* 0x000fda0000706670 */
[----:B------:R-:W-:Y:S05]  /*00c0*/  @P0 EXIT ;  /* 0x000000000000094d */ /* 0x000fea0003800000 */
[----:B------:R-:W0:Y:S01]  /*00d0*/  LDC.64 R6, c[0x0][0x3a8] ;  /* 0x0000ea00ff067b82 */ /* 0x000e220000000a00 */
[----:B------:R-:W1:Y:S07]  /*00e0*/  LDCU.64 UR4, c[0x0][0x358] ;  /* 0x00006b00ff0477ac */ /* 0x000e6e0008000a00 */
[----:B------:R-:W2:Y:S01]  /*00f0*/  LDC.64 R2, c[0x0][0x380] ;  /* 0x0000e000ff027b82 */ /* 0x000ea20000000a00 */
[----:B0-----:R-:W-:-:S06]  /*0100*/  IMAD.WIDE R6, R0, 0x4, R6 ;  /* 0x0000000400067825 */ /* 0x001fcc00078e0206 */
[----:B-1----:R-:W3:Y:S01]  /*0110*/  LDG.E R6, desc[UR4][R6.64] ;  /* 0x0000000406067981 */ /* 0x002ee2000c1e1900 */
[----:B------:R-:W-:Y:S01]  /*0120*/  IMAD.WIDE R4, R0, R9, RZ ;  /* 0x0000000900047225 */ /* 0x000fe200078e02ff */
[----:B------:R-:W-:Y:S02]  /*0130*/  SHF.R.S32.HI R11, RZ, 0x1f, R0 ;  /* 0x0000001fff0b7819 */ /* 0x000fe40000011400 */
[----:B--2---:R-:W-:-:S04]  /*0140*/  LEA R2, P1, R4, R2, 0x2 ;  /* 0x0000000204027211 */ /* 0x004fc800078210ff */
[----:B------:R-:W-:Y:S02]  /*0150*/  LEA.HI.X R3, R4, R3, R5, 0x2, P1 ;  /* 0x0000000304037211 */ /* 0x000fe400008f1405 */
[----:B---3--:R-:W-:-:S13]  /*0160*/  ISETP.NE.AND P0, PT, R6, RZ, PT ;  /* 0x000000ff0600720c */ /* 0x008fda0003f05270 */
[----:B------:R-:W-:Y:S05]  /*0170*/  @!P0 BRA `(.L_x_52) ;  /* 0x0000000000948947 */ /* 0x000fea0003800000 */
[----:B------:R-:W0:Y:S01]  /*0180*/  LDCU.64 UR6, c[0x0][0x3a0] ;  /* 0x00007400ff0677ac */ /* 0x000e220008000a00 */
[C---:B------:R-:W-:Y:S01]  /*0190*/  IMAD.SHL.U32 R14, R0.reuse, 0x8, RZ ;  /* 0x00000008000e7824 */ /* 0x040fe200078e00ff */
[----:B------:R-:W-:-:S04]  /*01a0*/  SHF.L.U64.HI R11, R0, 0x3, R11 ;  /* 0x00000003000b7819 */ /* 0x000fc8000001020b */
[----:B0-----:R-:W-:-:S04]  /*01b0*/  IADD3 R6, P0, PT, R14, UR6, RZ ;  /* 0x000000060e067c10 */ /* 0x001fc8000ff1e0ff */
[----:B------:R-:W-:Y:S01]  /*01c0*/  IADD3.X R7, PT, PT, R11, UR7, RZ, P0, !PT ;  /* 0x000000070b077c10 */ /* 0x000fe200087fe4ff */
[----:B------:R-:W0:Y:S05]  /*01d0*/  LDCU.64 UR6, c[0x0][0x398] ;  /* 0x00007300ff0677ac */ /* 0x000e2a0008000a00 */
[----:B------:R-:W2:Y:S01]  /*01e0*/  LDG.E.64 R6, desc[UR4][R6.64] ;  /* 0x0000000406067981 */ /* 0x000ea2000c1e1b00 */
[----:B------:R-:W-:-:S05]  /*01f0*/  IMAD.WIDE R4, R13, 0x4, R2 ;  /* 0x000000040d047825 */ /* 0x000fca00078e0202 */
[----:B------:R-:W3:Y:S01]  /*0200*/  LDG.E R0, desc[UR4][R4.64] ;  /* 0x0000000404007981 */ /* 0x000ee2000c1e1900 */
[----:B0-----:R-:W-:-:S04]  /*0210*/  IADD3 R14, P0, PT, R14, UR6, RZ ;  /* 0x000000060e0e7c10 */ /* 0x001fc8000ff1e0ff */
[----:B------:R-:W-:-:S05]  /*0220*/  IADD3.X R15, PT, PT, R11, UR7, RZ, P0, !PT ;  /* 0x000000070b0f7c10 */ /* 0x000fca00087fe4ff */
[----:B------:R-:W4:Y:S01]  /*0230*/  LDG.E.64 R2, desc[UR4][R14.64] ;  /* 0x000000040e027981 */ /* 0x000f22000c1e1b00 */
[----:B------:R-:W-:Y:S01]  /*0240*/  IMAD.MOV.U32 R10, RZ, RZ, 0x1 ;  /* 0x00000001ff0a7424 */ /* 0x000fe200078e00ff */
[----:B------:R-:W-:Y:S01]  /*0250*/  BSSY.RECONVERGENT B0, `(.L_x_53) ;  /* 0x0000014000007945 */ /* 0x000fe20003800200 */
[----:B--2---:R-:W0:Y:S04]  /*0260*/  MUFU.RCP64H R11, R7 ;  /* 0x00000007000b7308 */ /* 0x004e280000001800 */
[----:B0-----:R-:W-:-:S08]  /*0270*/  DFMA R8, -R6, R10, 1 ;  /* 0x3ff000000608742b */ /* 0x001fd0000000010a */
[----:B------:R-:W-:Y:S02]  /*0280*/  DFMA R12, R8, R8, R8 ;  /* 0x00000008080c722b */ /* 0x000fe40000000008 */
[----:B---3--:R-:W4:Y:S06]  /*0290*/  F2F.F64.F32 R8, R0 ;  /* 0x0000000000087310 */ /* 0x008f2c0000201800 */
[----:B------:R-:W-:-:S08]  /*02a0*/  DFMA R12, R10, R12, R10 ;  /* 0x0000000c0a0c722b */ /* 0x000fd0000000000a */
[----:B------:R-:W-:Y:S02]  /*02b0*/  DFMA R10, -R6, R12, 1 ;  /* 0x3ff00000060a742b */ /* 0x000fe4000000010c */
[----:B----4-:R-:W-:-:S06]  /*02c0*/  DADD R8, R8, -R2 ;  /* 0x0000000008087229 */ /* 0x010fcc0000000802 */
[----:B------:R-:W-:-:S04]  /*02d0*/  DFMA R10, R12, R10, R12 ;  /* 0x0000000a0c0a722b */ /* 0x000fc8000000000c */
[----:B------:R-:W-:-:S04]  /*02e0*/  FSETP.GEU.AND P1, PT, |R9|, 6.5827683646048100446e-37, PT ;  /* 0x036000000900780b */ /* 0x000fc80003f2e200 */
[----:B------:R-:W-:-:S08]  /*02f0*/  DMUL R2, R8, R10 ;  /* 0x0000000a08027228 */ /* 0x000fd00000000000 */
[----:B------:R-:W-:-:S08]  /*0300*/  DFMA R12, -R6, R2, R8 ;  /* 0x00000002060c722b */ /* 0x000fd00000000108 */
[----:B------:R-:W-:-:S10]  /*0310*/  DFMA R2, R10, R12, R2 ;  /* 0x0000000c0a02722b */ /* 0x000fd40000000002 */
[----:B------:R-:W-:-:S05]  /*0320*/  FFMA R10, RZ, R7, R3 ;  /* 0x00000007ff0a7223 */ /* 0x000fca0000000003 */
[----:B------:R-:W-:-:S13]  /*0330*/  FSETP.GT.AND P0, PT, |R10|, 1.469367938527859385e-39, PT ;  /* 0x001000000a00780b */ /* 0x000fda0003f04200 */
[----:B------:R-:W-:Y:S05]  /*0340*/  @P0 BRA P1, `(.L_x_54) ;  /* 0x0000000000100947 */ /* 0x000fea0000800000 */
[----:B------:R-:W-:-:S07]  /*0350*/  MOV R0, 0x370 ;  /* 0x0000037000007802 */ /* 0x000fce0000000f00 */
[----:B------:R-:W-:Y:S05]  /*0360*/  CALL.REL.NOINC `($__internal_4_$__cuda_sm20_div_rn_f64_full) ;  /* 0x0000000800807944 */ /* 0x000fea0003c00000 */
[----:B------:R-:W-:Y:S02]  /*0370*/  IMAD.MOV.U32 R2, RZ, RZ, R12 ;  /* 0x000000ffff027224 */ /* 0x000fe400078e000c */
[----:B------:R-:W-:-:S07]  /*0380*/  IMAD.MOV.U32 R3, RZ, RZ, R13 ;  /* 0x000000ffff037224 */ /* 0x000fce00078e000d */
.L_x_54:
[----:B------:R-:W-:Y:S05]  /*0390*/  BSYNC.RECONVERGENT B0 ;  /* 0x0000000000007941 */ /* 0x000fea0003800200 */
.L_x_53:
[----:B------:R-:W0:Y:S02]  /*03a0*/  F2F.F32.F64 R3, R2 ;  /* 0x0000000200037310 */ /* 0x000e240000301000 */
[----:B0-----:R-:W-:Y:S01]  /*03b0*/  STG.E desc[UR4][R4.64], R3 ;  /* 0x0000000304007986 */ /* 0x001fe2000c101904 */
[----:B------:R-:W-:Y:S05]  /*03c0*/  EXIT ;  /* 0x000000000000794d */ /* 0x000fea0003800000 */
.L_x_52:
[----:B------:R-:W0:Y:S01]  /*03d0*/  LDCU.64 UR6, c[0x0][0x3b8] ;  /* 0x00007700ff0677ac */ /* 0x000e220008000a00 */
[----:B------:R-:W-:Y:S02]  /*03e0*/  IADD3 R4, P0, PT, R13, R0, RZ ;  /* 0x000000000d047210 */ /* 0x000fe40007f1e0ff */
[----:B------:R-:W-:-:S05]  /*03f0*/  SHF.R.S32.HI R0, RZ, 0x1f, R13 ;  /* 0x0000001fff007819 */ /* 0x000fca000001140d */
[----:B------:R-:W-:Y:S01]  /*0400*/  IMAD.X R11, R11, 0x1, R0, P0 ;  /* 0x000000010b0b7824 */ /* 0x000fe200000e0600 */
        /* <DEDUP_REMOVED lines=13> */
.L_x_112:
[----:B------:R-:W-:Y:S05]  /*04e0*/  BRX R4 -0x4f0                                                                                                       (*"BRANCH_TARGETS .L_x_113,.L_x_114,.L_x_115"*) ;  /* 0xfffffff804c47949 */ /* 0x000fea000383ffff */
.L_x_115:
[----:B------:R1:W5:Y:S01]  /*04f0*/  LDG.E R8, desc[UR4][R10.64+0x10] ;  /* 0x000010040a087981 */ /* 0x000362000c1e1900 */
[----:B------:R-:W-:Y:S05]  /*0500*/  BRA `(.L_x_57) ;  /* 0x0000000000147947 */ /* 0x000fea0003800000 */
.L_x_113:
[----:B------:R2:W5:Y:S01]  /*0510*/  LDG.E R8, desc[UR4][R10.64+0x18] ;  /* 0x000018040a087981 */ /* 0x000562000c1e1900 */
[----:B------:R-:W-:Y:S05]  /*0520*/  BRA `(.L_x_57) ;  /* 0x00000000000c7947 */ /* 0x000fea0003800000 */
.L_x_114:
[----:B------:R3:W5:Y:S01]  /*0530*/  LDG.E R8, desc[UR4][R10.64+0x1c] ;  /* 0x00001c040a087981 */ /* 0x000762000c1e1900 */
[----:B------:R-:W-:Y:S05]  /*0540*/  BRA `(.L_x_57) ;  /* 0x0000000000047947 */ /* 0x000fea0003800000 */
.L_x_56:
[----:B------:R4:W5:Y:S02]  /*0550*/  LDG.E R8, desc[UR4][R10.64+0x14] ;  /* 0x000014040a087981 */ /* 0x000964000c1e1900 */
.L_x_57:
[----:B------:R-:W-:Y:S05]  /*0560*/  BSYNC.RECONVERGENT B0 ;  /* 0x0000000000007941 */ /* 0x000fea0003800200 */
.L_x_55:
[----:B------:R-:W-:Y:S01]  /*0570*/  ISETP.NE.AND P0, PT, R7, 0x4, PT ;  /* 0x000000040700780c */ /* 0x000fe20003f05270 */
[----:B------:R-:W-:-:S12]  /*0580*/  BSSY.RECONVERGENT B0, `(.L_x_58) ;  /* 0x000005a000007945 */ /* 0x000fd80003800200 */
[----:B------:R-:W-:Y:S05]  /*0590*/  @P0 BRA `(.L_x_59) ;  /* 0x0000000400600947 */ /* 0x000fea0003800000 */
[----:B------:R-:W0:Y:S01]  /*05a0*/  LDG.E R12, desc[UR4][R10.64] ;  /* 0x000000040a0c7981 */ /* 0x000e22000c1e1900 */
[----:B------:R-:W-:Y:S01]  /*05b0*/  BSSY.RECONVERGENT B1, `(.L_x_60) ;  /* 0x0000014000017945 */ /* 0x000fe20003800200 */
[----:B0-----:R-:W-:-:S05]  /*05c0*/  VIADD R7, R12, 0x1 ;  /* 0x000000010c077836 */ /* 0x001fca0000000000 */
[----:B------:R0:W-:Y:S01]  /*05d0*/  STG.E desc[UR4][R10.64], R7 ;  /* 0x000000070a007986 */ /* 0x0001e2000c101904 */
[----:B------:R-:W-:-:S13]  /*05e0*/  ISETP.NE.AND P0, PT, R7, RZ, PT ;  /* 0x000000ff0700720c */ /* 0x000fda0003f05270 */
[----:B0-----:R-:W-:Y:S05]  /*05f0*/  @!P0 BRA `(.L_x_61) ;  /* 0x0000000000088947 */ /* 0x001fea0003800000 */
[----:B------:R0:W5:Y:S01]  /*0600*/  LDG.E R15, desc[UR4][R10.64+0x4] ;  /* 0x000004040a0f7981 */ /* 0x000162000c1e1900 */
[----:B------:R-:W-:Y:S05]  /*0610*/  BRA `(.L_x_62) ;  /* 0x0000000000347947 */ /* 0x000fea0003800000 */
.L_x_61:
[----:B------:R-:W2:Y:S02]  /*0620*/  LDG.E R15, desc[UR4][R10.64+0x4] ;  /* 0x000004040a0f7981 */ /* 0x000ea4000c1e1900 */
[----:B--2---:R-:W-:-:S05]  /*0630*/  VIADD R15, R15, 0x1 ;  /* 0x000000010f0f7836 */ /* 0x004fca0000000000 */
[----:B------:R0:W-:Y:S01]  /*0640*/  STG.E desc[UR4][R10.64+0x4], R15 ;  /* 0x0000040f0a007986 */ /* 0x0001e2000c101904 */
[----:B------:R-:W-:-:S13]  /*0650*/  ISETP.NE.AND P0, PT, R15, RZ, PT ;  /* 0x000000ff0f00720c */ /* 0x000fda0003f05270 */
[----:B0-----:R-:W-:Y:S05]  /*0660*/  @P0 BRA `(.L_x_62) ;  /* 0x0000000000200947 */ /* 0x001fea0003800000 */
[----:B------:R-:W2:Y:S02]  /*0670*/  LDG.E R4, desc[UR4][R10.64+0x8] ;  /* 0x000008040a047981 */ /* 0x000ea4000c1e1900 */
[----:B--2---:R-:W-:-:S05]  /*0680*/  VIADD R5, R4, 0x1 ;  /* 0x0000000104057836 */ /* 0x004fca0000000000 */
[----:B------:R-:W-:-:S13]  /*0690*/  ISETP.NE.AND P0, PT, R5, RZ, PT ;  /* 0x000000ff0500720c */ /* 0x000fda0003f05270 */
[----:B------:R-:W2:Y:S01]  /*06a0*/  @!P0 LDG.E R4, desc[UR4][R10.64+0xc] ;  /* 0x00000c040a048981 */ /* 0x000ea2000c1e1900 */
[----:B------:R-:W-:-:S03]  /*06b0*/  IMAD.MOV.U32 R15, RZ, RZ, RZ ;  /* 0x000000ffff0f7224 */ /* 0x000fc600078e00ff */
[----:B------:R0:W-:Y:S01]  /*06c0*/  STG.E desc[UR4][R10.64+0x8], R5 ;  /* 0x000008050a007986 */ /* 0x0001e2000c101904 */
[----:B--2---:R-:W-:-:S05]  /*06d0*/  @!P0 VIADD R17, R4, 0x1 ;  /* 0x0000000104118836 */ /* 0x004fca0000000000 */
[----:B------:R0:W-:Y:S02]  /*06e0*/  @!P0 STG.E desc[UR4][R10.64+0xc], R17 ;  /* 0x00000c110a008986 */ /* 0x0001e4000c101904 */
.L_x_62:
[----:B------:R-:W-:Y:S05]  /*06f0*/  BSYNC.RECONVERGENT B1 ;  /* 0x0000000000017941 */ /* 0x000fea0003800200 */
.L_x_60:
[----:B0-----:R-:W2:Y:S04]  /*0700*/  LDG.E.64 R16, desc[UR4][R10.64+0x8] ;  /* 0x000008040a107981 */ /* 0x001ea8000c1e1b00 */
[----:B------:R-:W3:Y:S01]  /*0710*/  LDG.E.64 R4, desc[UR4][R10.64+0x20] ;  /* 0x000020040a047981 */ /* 0x000ee2000c1e1b00 */
[----:B------:R-:W-:Y:S02]  /*0720*/  HFMA2 R19, -RZ, RZ, -50.53125, 0.007152557373046875 ;  /* 0xd2511f53ff137431 */ /* 0x000fe400000001ff */
[----:B------:R-:W-:Y:S01]  /*0730*/  IMAD.HI.U32 R14, R7, -0x2daee0ad, RZ ;  /* 0xd2511f53070e7827 */ /* 0x000fe200078e00ff */
[----:B------:R0:W-:Y:S03]  /*0740*/  STG.E desc[UR4][R10.64+0x28], RZ ;  /* 0x000028ff0a007986 */ /* 0x0001e6000c101904 */
[----:B--2---:R-:W-:Y:S01]  /*0750*/  IMAD.WIDE.U32 R6, R16, -0x326172a9, RZ ;  /* 0xcd9e8d5710067825 */ /* 0x004fe200078e00ff */
[----:B---3--:R-:W-:-:S04]  /*0760*/  LOP3.LUT R14, R5, R17, R14, 0x96, !PT ;  /* 0x00000011050e7212 */ /* 0x008fc800078e960e */
[----:B-----5:R-:W-:Y:S01]  /*0770*/  LOP3.LUT R16, R4, R7, R15, 0x96, !PT ;  /* 0x0000000704107212 */ /* 0x020fe200078e960f */
[----:B------:R-:W-:Y:S02]  /*0780*/  IMAD R7, R12, R19, -0x2daee0ad ;  /* 0xd2511f530c077424 */ /* 0x000fe400078e0213 */
[----:B------:R-:W-:-:S04]  /*0790*/  IMAD.WIDE.U32 R14, R14, -0x326172a9, RZ ;  /* 0xcd9e8d570e0e7825 */ /* 0x000fc800078e00ff */
[----:B------:R-:W-:Y:S02]  /*07a0*/  VIADD R19, R4, 0x9e3779b9 ;  /* 0x9e3779b904137836 */ /* 0x000fe40000000000 */
[----:B------:R-:W-:-:S03]  /*07b0*/  IMAD.WIDE.U32 R16, R16, -0x2daee0ad, RZ ;  /* 0xd2511f5310107825 */ /* 0x000fc600078e00ff */
[----:B------:R-:W-:Y:S01]  /*07c0*/  LOP3.LUT R6, R19, R6, R15, 0x96, !PT ;  /* 0x0000000613067212 */ /* 0x000fe200078e960f */
[----:B------:R-:W-:Y:S02]  /*07d0*/  VIADD R12, R5, 0xbb67ae85 ;  /* 0xbb67ae85050c7836 */ /* 0x000fe40000000000 */
[----:B------:R-:W-:-:S03]  /*07e0*/  VIADD R15, R4, 0x3c6ef372 ;  /* 0x3c6ef372040f7836 */ /* 0x000fc60000000000 */
[----:B------:R-:W-:Y:S01]  /*07f0*/  LOP3.LUT R12, R12, R17, R7, 0x96, !PT ;  /* 0x000000110c0c7212 */ /* 0x000fe200078e9607 */
[----:B------:R-:W-:-:S04]  /*0800*/  IMAD.WIDE.U32 R6, R6, -0x2daee0ad, RZ ;  /* 0xd2511f5306067825 */ /* 0x000fc800078e00ff */
[----:B------:R-:W-:Y:S02]  /*0810*/  VIADD R17, R5, 0x76cf5d0a ;  /* 0x76cf5d0a05117836 */ /* 0x000fe40000000000 */
[----:B------:R-:W-:-:S03]  /*0820*/  IMAD.WIDE.U32 R18, R12, -0x326172a9, RZ ;  /* 0xcd9e8d570c127825 */ /* 0x000fc600078e00ff */
[----:B------:R-:W-:Y:S01]  /*0830*/  LOP3.LUT R17, R7, R17, R16, 0x96, !PT ;  /* 0x0000001107117212 */ /* 0x000fe200078e9610 */
[----:B------:R-:W-:Y:S01]  /*0840*/  VIADD R7, R4, 0xdaa66d2b ;  /* 0xdaa66d2b04077836 */ /* 0x000fe20000000000 */
[----:B------:R-:W-:Y:S01]  /*0850*/  LOP3.LUT R16, R19, R14, R15, 0x96, !PT ;  /* 0x0000000e13107212 */ /* 0x000fe200078e960f */
[----:B------:R-:W-:Y:S02]  /*0860*/  VIADD R19, R5, 0x32370b8f ;  /* 0x32370b8f05137836 */ /* 0x000fe40000000000 */
[----:B------:R-:W-:-:S04]  /*0870*/  IMAD.WIDE.U32 R14, R17, -0x326172a9, RZ ;  /* 0xcd9e8d57110e7825 */ /* 0x000fc800078e00ff */
[----:B------:R-:W-:Y:S01]  /*0880*/  IMAD.WIDE.U32 R16, R16, -0x2daee0ad, RZ ;  /* 0xd2511f5310107825 */ /* 0x000fe200078e00ff */
[----:B------:R-:W-:-:S03]  /*0890*/  LOP3.LUT R7, R15, R18, R7, 0x96, !PT ;  /* 0x000000120f077212 */ /* 0x000fc600078e9607 */
[----:B------:R-:W-:Y:S01]  /*08a0*/  VIADD R15, R4, 0x78dde6e4 ;  /* 0x78dde6e4040f7836 */ /* 0x000fe20000000000 */
        /* <DEDUP_REMOVED lines=10> */
[----:B------:R-:W-:Y:S02]  /*0950*/  LOP3.LUT R7, R15, R18, R7, 0x96, !PT ;  /* 0x000000120f077212 */ /* 0x000fe400078e9607 */
[----:B------:R-:W-:Y:S02]  /*0960*/  IADD3 R15, PT, PT, R4, -0x4ab325aa, RZ ;  /* 0xb54cda56040f7810 */ /* 0x000fe40007ffe0ff */
        /* <DEDUP_REMOVED lines=23> */
[----:B------:R-:W-:Y:S01]  /*0ae0*/  IMAD.MOV.U32 R5, RZ, RZ, R14 ;  /* 0x000000ffff057224 */ /* 0x000fe200078e000e */
[----:B------:R-:W-:Y:S01]  /*0af0*/  LOP3.LUT R6, R17, R6, R19, 0x96, !PT ;  /* 0x0000000611067212 */ /* 0x000fe200078e9613 */
[----:B------:R-:W-:-:S05]  /*0b00*/  IMAD.MOV.U32 R7, RZ, RZ, R16 ;  /* 0x000000ffff077224 */ /* 0x000fca00078e0010 */
[----:B------:R0:W-:Y:S02]  /*0b10*/  STG.E.128 desc[UR4][R10.64+0x10], R4 ;  /* 0x000010040a007986 */ /* 0x0001e4000c101d04 */
.L_x_59:
[----:B------:R-:W-:Y:S05]  /*0b20*/  BSYNC.RECONVERGENT B0 ;  /* 0x0000000000007941 */ /* 0x000fea0003800200 */
.L_x_58:
[-C--:B0-----:R-:W-:Y:S01]  /*0b30*/  IABS R6, R9.reuse ;  /* 0x0000000900067213 */ /* 0x081fe20000000000 */
[----:B-1234-:R-:W-:Y:S01]  /*0b40*/  IMAD.MOV.U32 R11, RZ, RZ, 0x2f800000 ;  /* 0x2f800000ff0b7424 */ /* 0x01efe200078e00ff */
[----:B-----5:R-:W-:Y:S02]  /*0b50*/  I2FP.F32.U32 R8, R8 ;  /* 0x0000000800087245 */ /* 0x020fe40000201000 */
[----:B------:R-:W0:Y:S01]  /*0b60*/  I2F.RP R10, R6 ;  /* 0x00000006000a7306 */ /* 0x000e220000209400 */
[----:B------:R-:W-:Y:S02]  /*0b70*/  I2FP.F32.S32 R7, R9 ;  /* 0x0000000900077245 */ /* 0x000fe40000201400 */
[----:B------:R-:W-:-:S04]  /*0b80*/  FFMA R8, R8, R11, 1.1641532182693481445e-10 ;  /* 0x2f00000008087423 */ /* 0x000fc8000000000b */
[----:B------:R-:W-:-:S04]  /*0b90*/  FMUL R7, R8, R7 ;  /* 0x0000000708077220 */ /* 0x000fc80000400000 */
[----:B------:R-:W1:Y:S08]  /*0ba0*/  F2I.TRUNC.NTZ R4, R7 ;  /* 0x0000000700047305 */ /* 0x000e70000020f100 */
[----:B0-----:R-:W0:Y:S01]  /*0bb0*/  MUFU.RCP R10, R10 ;  /* 0x0000000a000a7308 */ /* 0x001e220000001000 */
[----:B-1----:R-:W-:Y:S02]  /*0bc0*/  IMAD.IADD R8, R13, 0x1, R4 ;  /* 0x000000010d087824 */ /* 0x002fe400078e0204 */
[----:B------:R-:W-:-:S03]  /*0bd0*/  IMAD.MOV.U32 R4, RZ, RZ, RZ ;  /* 0x000000ffff047224 */ /* 0x000fc600078e00ff */
[----:B------:R-:W-:Y:S01]  /*0be0*/  ISETP.GE.AND P2, PT, R8, RZ, PT ;  /* 0x000000ff0800720c */ /* 0x000fe20003f46270 */
[----:B0-----:R-:W-:Y:S01]  /*0bf0*/  VIADD R5, R10, 0xffffffe ;  /* 0x0ffffffe0a057836 */ /* 0x001fe20000000000 */
[----:B------:R-:W-:-:S05]  /*0c00*/  IABS R10, R8 ;  /* 0x00000008000a7213 */ /* 0x000fca0000000000 */
[----:B------:R-:W0:Y:S02]  /*0c10*/  F2I.FTZ.U32.TRUNC.NTZ R5, R5 ;  /* 0x0000000500057305 */ /* 0x000e24000021f000 */
[----:B0-----:R-:W-:-:S05]  /*0c20*/  IADD3 R11, PT, PT, RZ, -R5, RZ ;  /* 0x80000005ff0b7210 */ /* 0x001fca0007ffe0ff */
[----:B------:R-:W-:-:S04]  /*0c30*/  IMAD R11, R11, R6, RZ ;  /* 0x000000060b0b7224 */ /* 0x000fc800078e02ff */
[----:B------:R-:W-:-:S04]  /*0c40*/  IMAD.HI.U32 R4, R5, R11, R4 ;  /* 0x0000000b05047227 */ /* 0x000fc800078e0004 */
[----:B------:R-:W-:-:S04]  /*0c50*/  IMAD.MOV.U32 R11, RZ, RZ, R10 ;  /* 0x000000ffff0b7224 */ /* 0x000fc800078e000a */
[----:B------:R-:W-:-:S04]  /*0c60*/  IMAD.HI.U32 R4, R4, R11, RZ ;  /* 0x0000000b04047227 */ /* 0x000fc800078e00ff */
[----:B------:R-:W-:-:S04]  /*0c70*/  IMAD.MOV R4, RZ, RZ, -R4 ;  /* 0x000000ffff047224 */ /* 0x000fc800078e0a04 */
[C---:B------:R-:W-:Y:S02]  /*0c80*/  IMAD R7, R6.reuse, R4, R11 ;  /* 0x0000000406077224 */ /* 0x040fe400078e020b */
[----:B------:R-:W0:Y:S03]  /*0c90*/  LDC.64 R4, c[0x0][0x390] ;  /* 0x0000e400ff047b82 */ /* 0x000e260000000a00 */
[----:B------:R-:W-:-:S13]  /*0ca0*/  ISETP.GT.U32.AND P0, PT, R6, R7, PT ;  /* 0x000000070600720c */ /* 0x000fda0003f04070 */
[----:B------:R-:W-:Y:S01]  /*0cb0*/  @!P0 IMAD.IADD R7, R7, 0x1, -R6 ;  /* 0x0000000107078824 */ /* 0x000fe200078e0a06 */
[----:B------:R-:W-:-:S04]  /*0cc0*/  ISETP.NE.AND P0, PT, R9, RZ, PT ;  /* 0x000000ff0900720c */ /* 0x000fc80003f05270 */
[----:B------:R-:W-:-:S13]  /*0cd0*/  ISETP.GT.U32.AND P1, PT, R6, R7, PT ;  /* 0x000000070600720c */ /* 0x000fda0003f24070 */
[----:B------:R-:W-:-:S04]  /*0ce0*/  @!P1 IMAD.IADD R7, R7, 0x1, -R6 ;  /* 0x0000000107079824 */ /* 0x000fc800078e0a06 */
[----:B------:R-:W-:Y:S01]  /*0cf0*/  @!P2 IMAD.MOV R7, RZ, RZ, -R7 ;  /* 0x000000ffff07a224 */ /* 0x000fe200078e0a07 */
[----:B------:R-:W-:-:S05]  /*0d00*/  @!P0 LOP3.LUT R7, RZ, R9, RZ, 0x33, !PT ;  /* 0x00000009ff078212 */ /* 0x000fca00078e33ff */
[----:B0-----:R-:W-:-:S06]  /*0d10*/  IMAD.WIDE R4, R7, 0x4, R4 ;  /* 0x0000000407047825 */ /* 0x001fcc00078e0204 */
[----:B------:R-:W2:Y:S01]  /*0d20*/  LDG.E R5, desc[UR4][R4.64] ;  /* 0x0000000404057981 */ /* 0x000ea2000c1e1900 */
[----:B------:R-:W-:-:S04]  /*0d30*/  LEA R2, P0, R13, R2, 0x2 ;  /* 0x000000020d027211 */ /* 0x000fc800078010ff */
[----:B------:R-:W-:-:S05]  /*0d40*/  LEA.HI.X R3, R13, R3, R0, 0x2, P0 ;  /* 0x000000030d037211 */ /* 0x000fca00000f1400 */
[----:B--2---:R-:W-:Y:S01]  /*0d50*/  STG.E desc[UR4][R2.64], R5 ;  /* 0x0000000502007986 */ /* 0x004fe2000c101904 */
[----:B------:R-:W-:Y:S05]  /*0d60*/  EXIT ;  /* 0x000000000000794d */ /* 0x000fea0003800000 */
        .weak           $__internal_4_$__cuda_sm20_div_rn_f64_full
        .type           $__internal_4_$__cuda_sm20_div_rn_f64_full,@function
        .size           $__internal_4_$__cuda_sm20_div_rn_f64_full,(.L_x_128 - $__internal_4_$__cuda_sm20_div_rn_f64_full)
$__internal_4_$__cuda_sm20_div_rn_f64_full:
        /* <DEDUP_REMOVED lines=22> */
[----:B------:R-:W-:Y:S02]  /*0ed0*/  SEL R11, R13, 0x63400000, !P1 ;  /* 0x634000000d0b7807 */ /* 0x000fe40004800000 */
[----:B------:R-:W-:Y:S02]  /*0ee0*/  MOV R10, R8 ;  /* 0x00000008000a7202 */ /* 0x000fe40000000f00 */
        /* <DEDUP_REMOVED lines=43> */
.L_x_64:
        /* <DEDUP_REMOVED lines=16> */
.L_x_67:
[----:B------:R-:W-:Y:S01]  /*12a0*/  LOP3.LUT R13, R7, 0x80000, RZ, 0xfc, !PT ;  /* 0x00080000070d7812 */ /* 0x000fe200078efcff */
[----:B------:R-:W-:Y:S01]  /*12b0*/  IMAD.MOV.U32 R12, RZ, RZ, R6 ;  /* 0x000000ffff0c7224 */ /* 0x000fe200078e0006 */
[----:B------:R-:W-:Y:S06]  /*12c0*/  BRA `(.L_x_65) ;  /* 0x0000000000087947 */ /* 0x000fec0003800000 */
.L_x_66:
[----:B------:R-:W-:Y:S01]  /*12d0*/  LOP3.LUT R13, R9, 0x80000, RZ, 0xfc, !PT ;  /* 0x00080000090d7812 */ /* 0x000fe200078efcff */
[----:B------:R-:W-:-:S07]  /*12e0*/  IMAD.MOV.U32 R12, RZ, RZ, R8 ;  /* 0x000000ffff0c7224 */ /* 0x000fce00078e0008 */
.L_x_65:
[----:B------:R-:W-:Y:S05]  /*12f0*/  BSYNC.RECONVERGENT B1 ;  /* 0x0000000000017941 */ /* 0x000fea0003800200 */
.L_x_63:
[----:B------:R-:W-:Y:S02]  /*1300*/  IMAD.MOV.U32 R2, RZ, RZ, R0 ;  /* 0x000000ffff027224 */ /* 0x000fe400078e0000 */
[----:B------:R-:W-:-:S04]  /*1310*/  IMAD.MOV.U32 R3, RZ, RZ, 0x0 ;  /* 0x00000000ff037424 */ /* 0x000fc800078e00ff */
[----:B------:R-:W-:Y:S05]  /*1320*/  RET.REL.NODEC R2 `(_ZN15astroaccelerate12LocalReplaceEPfiiS0_PdS1_PiyP24curandStatePhilox4_32_10i) ;  /* 0xffffffec02347950 */ /* 0x000fea0003c3ffff */
.L_x_68:
        /* <DEDUP_REMOVED lines=13> */
.L_x_128:


//--------------------- .text._ZN15astroaccelerate11TerminationEPdS0_S0_S0_PiS1_S1_ii --------------------------
	.section	.text._ZN15astroaccelerate11TerminationEPdS0_S0_S0_PiS1_S1_ii,"ax",@progbits
	.align	128
.text._ZN15astroaccelerate11TerminationEPdS0_S0_S0_PiS1_S1_ii:
        .type           _ZN15astroaccelerate11TerminationEPdS0_S0_S0_PiS1_S1_ii,@function
        .size           _ZN15astroaccelerate11TerminationEPdS0_S0_S0_PiS1_S1_ii,(.L_x_130 - _ZN15astroaccelerate11TerminationEPdS0_S0_S0_PiS1_S1_ii)
        .other          _ZN15astroaccelerate11TerminationEPdS0_S0_S0_PiS1_S1_ii,@"STO_CUDA_ENTRY STV_DEFAULT"
_ZN15astroaccelerate11TerminationEPdS0_S0_S0_PiS1_S1_ii:
[----:B------:R-:W0:Y:S01]  /*0000*/  LDC R1, c[0x0][0x37c] ;  /* 0x0000df00ff017b82 */ /* 0x000e220000000800 */
[----:B------:R-:W1:Y:S01]  /*0010*/  S2R R2, SR_TID.X ;  /* 0x0000000000027919 */ /* 0x000e620000002100 */
[----:B------:R-:W2:Y:S01]  /*0020*/  LDCU UR5, c[0x0][0x2fc] ;  /* 0x00005f80ff0577ac */ /* 0x000ea20008000800 */
[----:B0-----:R-:W-:Y:S01]  /*0030*/  VIADD R1, R1, 0xffffffe8 ;  /* 0xffffffe801017836 */ /* 0x001fe20000000000 */
[----:B------:R-:W1:Y:S01]  /*0040*/  S2R R3, SR_CTAID.X ;  /* 0x0000000000037919 */ /* 0x000e620000002500 */
[----:B------:R-:W1:Y:S01]  /*0050*/  LDCU UR6, c[0x0][0x360] ;  /* 0x00006c00ff0677ac */ /* 0x000e620008000800 */
[----:B------:R-:W0:Y:S01]  /*0060*/  LDCU UR7, c[0x0][0x3b8] ;  /* 0x00007700ff0777ac */ /* 0x000e220008000800 */
[----:B------:R-:W3:Y:S02]  /*0070*/  LDCU UR4, c[0x0][0x2f8] ;  /* 0x00005f00ff0477ac */ /* 0x000ee40008000800 */
[----:B---3--:R-:W-:Y:S01]  /*0080*/  IADD3 R6, P1, PT, R1, UR4, RZ ;  /* 0x0000000401067c10 */ /* 0x008fe2000ff3e0ff */
[----:B-1----:R-:W-:-:S04]  /*0090*/  IMAD R2, R3, UR6, R2 ;  /* 0x0000000603027c24 */ /* 0x002fc8000f8e0202 */
[----:B--2---:R-:W-:Y:S01]  /*00a0*/  IMAD.X R7, RZ, RZ, UR5, P1 ;  /* 0x00000005ff077e24 */ /* 0x004fe200088e06ff */
[----:B0-----:R-:W-:-:S13]  /*00b0*/  ISETP.GE.AND P0, PT, R2, UR7, PT ;  /* 0x0000000702007c0c */ /* 0x001fda000bf06270 */
[----:B------:R-:W-:Y:S05]  /*00c0*/  @P0 EXIT ;  /* 0x000000000000094d */ /* 0x000fea0003800000 */
[----:B------:R-:W0:Y:S01]  /*00d0*/  LDC.64 R28, c[0x0][0x3b0] ;  /* 0x0000ec00ff1c7b82 */ /* 0x000e220000000a00 */
[----:B------:R-:W1:Y:S01]  /*00e0*/  LDCU.64 UR36, c[0x0][0x358] ;  /* 0x00006b00ff2477ac */ /* 0x000e620008000a00 */
[----:B0-----:R-:W-:-:S05]  /*00f0*/  IMAD.WIDE R28, R2, 0x4, R28 ;  /* 0x00000004021c7825 */ /* 0x001fca00078e021c */
[----:B-1----:R-:W2:Y:S02]  /*0100*/  LDG.E R0, desc[UR36][R28.64] ;  /* 0x000000241c007981 */ /* 0x002ea4000c1e1900 */
[----:B--2---:R-:W-:-:S13]  /*0110*/  ISETP.NE.AND P0, PT, R0, RZ, PT ;  /* 0x000000ff0000720c */ /* 0x004fda0003f05270 */
[----:B------:R-:W-:Y:S05]  /*0120*/  @P0 EXIT ;  /* 0x000000000000094d */ /* 0x000fea0003800000 */
[----:B------:R-:W0:Y:S08]  /*0130*/  LDC.64 R4, c[0x0][0x3a8] ;  /* 0x0000ea00ff047b82 */ /* 0x000e300000000a00 */
[----:B------:R-:W1:Y:S08]  /*0140*/  LDC.64 R26, c[0x0][0x3a0] ;  /* 0x0000e800ff1a7b82 */ /* 0x000e700000000a00 */
[----:B------:R-:W2:Y:S01]  /*0150*/  LDC.64 R18, c[0x0][0x388] ;  /* 0x0000e200ff127b82 */ /* 0x000ea20000000a00 */
[----:B0-----:R-:W-:-:S04]  /*0160*/  IMAD.WIDE R4, R2, 0x4, R4 ;  /* 0x0000000402047825 */ /* 0x001fc800078e0204 */
[----:B------:R-:W-:-:S03]  /*0170*/  HFMA2 R3, -RZ, RZ, 0, 5.9604644775390625e-08 ;  /* 0x00000001ff037431 */ /* 0x000fc600000001ff */
[----:B------:R-:W0:Y:S01]  /*0180*/  LDC.64 R24, c[0x0][0x380] ;  /* 0x0000e000ff187b82 */ /* 0x000e220000000a00 */
[----:B------:R-:W3:Y:S01]  /*0190*/  LDG.E R4, desc[UR36][R4.64] ;  /* 0x0000002404047981 */ /* 0x000ee2000c1e1900 */
[----:B-1----:R-:W-:-:S04]  /*01a0*/  IMAD.WIDE R26, R2, 0x4, R26 ;  /* 0x00000004021a7825 */ /* 0x002fc800078e021a */
[----:B--2---:R-:W-:-:S04]  /*01b0*/  IMAD.WIDE R18, R2, 0x8, R18 ;  /* 0x0000000802127825 */ /* 0x004fc800078e0212 */
[----:B0-----:R-:W-:Y:S01]  /*01c0*/  IMAD.WIDE R24, R2, 0x8, R24 ;  /* 0x0000000802187825 */ /* 0x001fe200078e0218 */
[----:B---3--:R-:W-:-:S13]  /*01d0*/  ISETP.NE.AND P0, PT, R4, RZ, PT ;  /* 0x000000ff0400720c */ /* 0x008fda0003f05270 */
[----:B------:R0:W-:Y:S04]  /*01e0*/  @!P0 STG.E desc[UR36][R28.64], R3 ;  /* 0x000000031c008986 */ /* 0x0001e8000c101924 */
[----:B------:R0:W-:Y:S04]  /*01f0*/  @!P0 STG.E desc[UR36][R26.64], RZ ;  /* 0x000000ff1a008986 */ /* 0x0001e8000c101924 */
[----:B------:R-:W2:Y:S04]  /*0200*/  LDG.E.64 R16, desc[UR36][R18.64] ;  /* 0x0000002412107981 */ /* 0x000ea8000c1e1b00 */
[----:B------:R0:W5:Y:S01]  /*0210*/  LDG.E.64 R22, desc[UR36][R24.64] ;  /* 0x0000002418167981 */ /* 0x000162000c1e1b00 */
[----:B------:R-:W-:Y:S01]  /*0220*/  UMOV UR4, 0x9999999a ;  /* 0x9999999a00047882 */ /* 0x000fe20000000000 */
[----:B------:R-:W-:Y:S01]  /*0230*/  UMOV UR5, 0x3fb99999 ;  /* 0x3fb9999900057882 */ /* 0x000fe20000000000 */
[----:B------:R-:W-:Y:S01]  /*0240*/  IMAD.MOV.U32 R0, RZ, RZ, 0x1 ;  /* 0x00000001ff007424 */ /* 0x000fe200078e00ff */
[----:B------:R-:W-:Y:S04]  /*0250*/  BSSY.RECONVERGENT B6, `(.L_x_69) ;  /* 0x0000014000067945 */ /* 0x000fe80003800200 */
[----:B------:R-:W-:Y:S01]  /*0260*/  @!P0 PRMT R0, RZ, 0x7610, R0 ;  /* 0x00007610ff008816 */ /* 0x000fe20000000000 */
[----:B--2---:R-:W-:-:S08]  /*0270*/  DMUL R4, R16, 1000000 ;  /* 0x412e848010047828 */ /* 0x004fd00000000000 */
[----:B------:R-:W-:-:S14]  /*0280*/  DSETP.GEU.AND P1, PT, R4, UR4, PT ;  /* 0x0000000404007e2a */ /* 0x000fdc000bf2e000 */
[----:B0-----:R-:W-:Y:S05]  /*0290*/  @P1 BRA `(.L_x_70) ;  /* 0x00000000003c1947 */ /* 0x001fea0003800000 */
[----:B------:R-:W0:Y:S01]  /*02a0*/  LDC R3, c[0x0][0x3bc] ;  /* 0x0000ef00ff037b82 */ /* 0x000e220000000800 */
[----:B------:R-:W-:Y:S01]  /*02b0*/  MOV R8, 0x48 ;  /* 0x0000004800087802 */ /* 0x000fe20000000f00 */
[----:B-----5:R1:W-:Y:S01]  /*02c0*/  STL.64 [R1+0x8], R22 ;  /* 0x0000081601007387 */ /* 0x0203e20000100a00 */
[----:B------:R-:W2:Y:S03]  /*02d0*/  LDCU.64 UR4, c[0x4][0x40] ;  /* 0x01000800ff0477ac */ /* 0x000ea60008000a00 */
[----:B------:R1:W-:Y:S02]  /*02e0*/  STL.64 [R1+0x10], R16 ;  /* 0x0000101001007387 */ /* 0x0003e40000100a00 */
[----:B------:R-:W3:Y:S01]  /*02f0*/  LDC.64 R8, c[0x4][R8] ;  /* 0x0100000008087b82 */ /* 0x000ee20000000a00 */
[----:B--2---:R-:W-:Y:S01]  /*0300*/  IMAD.U32 R4, RZ, RZ, UR4 ;  /* 0x00000004ff047e24 */ /* 0x004fe2000f8e00ff */
[----:B------:R-:W-:Y:S01]  /*0310*/  MOV R5, UR5 ;  /* 0x0000000500057c02 */ /* 0x000fe20008000f00 */
[----:B0-----:R1:W-:Y:S06]  /*0320*/  STL.64 [R1], R2 ;  /* 0x0000000201007387 */ /* 0x0013ec0000100a00 */
[----:B------:R-:W-:-:S07]  /*0330*/  LEPC R20, `(.L_x_71) ;  /* 0x000000001014794e */ /* 0x000fce0000000000 */
[----:B-1-3--:R-:W-:Y:S05]  /*0340*/  CALL.ABS.NOINC R8 ;  /* 0x0000000008007343 */ /* 0x00afea0003c00000 */
.L_x_71:
[----:B------:R-:W-:Y:S01]  /*0350*/  IMAD.MOV.U32 R3, RZ, RZ, 0x1 ;  /* 0x00000001ff037424 */ /* 0x000fe200078e00ff */
[----:B------:R0:W-:Y:S01]  /*0360*/  STG.E desc[UR36][R26.64], RZ ;  /* 0x000000ff1a007986 */ /* 0x0001e2000c101924 */
[----:B------:R-:W-:-:S03]  /*0370*/  PRMT R0, RZ, 0x7610, R0 ;  /* 0x00007610ff007816 */ /* 0x000fc60000000000 */
[----:B------:R0:W-:Y:S04]  /*0380*/  STG.E desc[UR36][R28.64], R3 ;  /* 0x000000031c007986 */ /* 0x0001e8000c101924 */
.L_x_70:
[----:B------:R-:W-:Y:S05]  /*0390*/  BSYNC.RECONVERGENT B6 ;  /* 0x0000000000067941 */ /* 0x000fea0003800200 */
.L_x_69:
[----:B------:R-:W1:Y:S08]  /*03a0*/  LDC.64 R4, c[0x0][0x390] ;  /* 0x0000e400ff047b82 */ /* 0x000e700000000a00 */
[----:B------:R-:W0:Y:S01]  /*03b0*/  LDC.64 R8, c[0x0][0x398] ;  /* 0x0000e600ff087b82 */ /* 0x000e220000000a00 */
[----:B------:R-:W-:Y:S01]  /*03c0*/  UMOV UR4, 0xd2f1a9fc ;  /* 0xd2f1a9fc00047882 */ /* 0x000fe20000000000 */
[----:B------:R-:W-:-:S06]  /*03d0*/  UMOV UR5, 0x3f50624d ;  /* 0x3f50624d00057882 */ /* 0x000fcc0000000000 */
[----:B------:R-:W2:Y:S01]  /*03e0*/  LDC R10, c[0x0][0x3bc] ;  /* 0x0000ef00ff0a7b82 */ /* 0x000ea20000000800 */
[----:B-1----:R-:W-:-:S05]  /*03f0*/  IMAD.WIDE R4, R2, 0x8, R4 ;  /* 0x0000000802047825 */ /* 0x002fca00078e0204 */
[----:B------:R-:W3:Y:S01]  /*0400*/  LDG.E.64 R6, desc[UR36][R4.64] ;  /* 0x0000002404067981 */ /* 0x000ee2000c1e1b00 */
[----:B0-----:R-:W-:Y:S01]  /*0410*/  IMAD.WIDE R2, R2, 0x8, R8 ;  /* 0x0000000802027825 */ /* 0x001fe200078e0208 */
[----:B---3-5:R-:W-:-:S08]  /*0420*/  DADD R6, R22, -R6 ;  /* 0x0000000016067229 */ /* 0x028fd00000000806 */
[----:B------:R-:W-:-:S14]  /*0430*/  DSETP.GEU.AND P1, PT, |R6|, UR4, PT ;  /* 0x0000000406007e2a */ /* 0x000fdc000bf2e200 */
[----:B------:R-:W3:Y:S01]  /*0440*/  @!P1 LDG.E.64 R6, desc[UR36][R2.64] ;  /* 0x0000002402069981 */ /* 0x000ee2000c1e1b00 */
[----:B------:R-:W-:Y:S01]  /*0450*/  PLOP3.LUT P0, PT, PT, PT, PT, 0x8, 0x80 ;  /* 0x000000000080781c */ /* 0x000fe20003f0e170 */
[----:B------:R-:W-:Y:S01]  /*0460*/  @!P1 IMAD.MOV.U32 R9, RZ, RZ, 0x3f1a36e2 ;  /* 0x3f1a36e2ff099424 */ /* 0x000fe200078e00ff */
[----:B------:R-:W-:Y:S02]  /*0470*/  @!P1 MOV R8, 0xeb1c432d ;  /* 0xeb1c432d00089802 */ /* 0x000fe40000000f00 */
[----:B------:R-:W-:Y:S01]  /*0480*/  PRMT R0, R0, 0x9910, RZ ;  /* 0x0000991000007816 */ /* 0x000fe200000000ff */
[----:B---3--:R-:W-:-:S08]  /*0490*/  @!P1 DADD R6, R16, -R6 ;  /* 0x0000000010069229 */ /* 0x008fd00000000806 */
[----:B------:R-:W-:Y:S01]  /*04a0*/  @!P1 DSETP.LT.AND P0, PT, |R6|, R8, PT ;  /* 0x000000080600922a */ /* 0x000fe20003f01200 */
[----:B------:R-:W-:Y:S02]  /*04b0*/  ISETP.NE.AND P1, PT, R0, RZ, PT ;  /* 0x000000ff0000720c */ /* 0x000fe40003f25270 */
[----:B------:R-:W-:-:S03]  /*04c0*/  MOV R7, 0x1 ;  /* 0x0000000100077802 */ /* 0x000fc60000000f00 */
[----:B--2---:R-:W-:-:S13]  /*04d0*/  ISETP.LT.OR P0, PT, R10, 0x2, !P0 ;  /* 0x000000020a00780c */ /* 0x004fda0004701670 */
[----:B------:R0:W-:Y:S01]  /*04e0*/  @!P0 STG.E desc[UR36][R28.64], R7 ;  /* 0x000000071c008986 */ /* 0x0001e2000c101924 */
[----:B------:R-:W-:Y:S05]  /*04f0*/  @!P1 EXIT ;  /* 0x000000000000994d */ /* 0x000fea0003800000 */
[----:B------:R-:W2:Y:S04]  /*0500*/  LDG.E.64 R24, desc[UR36][R24.64] ;  /* 0x0000002418187981 */ /* 0x000ea8000c1e1b00 */
[----:B--2---:R-:W-:Y:S04]  /*0510*/  STG.E.64 desc[UR36][R4.64], R24 ;  /* 0x0000001804007986 */ /* 0x004fe8000c101b24 */
[----:B------:R-:W2:Y:S04]  /*0520*/  LDG.E.64 R18, desc[UR36][R18.64] ;  /* 0x0000002412127981 */ /* 0x000ea8000c1e1b00 */
[----:B--2---:R-:W-:Y:S01]  /*0530*/  STG.E.64 desc[UR36][R2.64], R18 ;  /* 0x0000001202007986 */ /* 0x004fe2000c101b24 */
[----:B------:R-:W-:Y:S05]  /*0540*/  EXIT ;  /* 0x000000000000794d */ /* 0x000fea0003800000 */
.L_x_72:
        /* <DEDUP_REMOVED lines=11> */
.L_x_130:


//--------------------- .text._ZN15astroaccelerate9SigmaClipEPfiiPiS1_PdS2_S1_fiii --------------------------
	.section	.text._ZN15astroaccelerate9SigmaClipEPfiiPiS1_PdS2_S1_fiii,"ax",@progbits
	.align	128
.text._ZN15astroaccelerate9SigmaClipEPfiiPiS1_PdS2_S1_fiii:
        .type           _ZN15astroaccelerate9SigmaClipEPfiiPiS1_PdS2_S1_fiii,@function
        .size           _ZN15astroaccelerate9SigmaClipEPfiiPiS1_PdS2_S1_fiii,(.L_x_131 - _ZN15astroaccelerate9SigmaClipEPfiiPiS1_PdS2_S1_fiii)
        .other          _ZN15astroaccelerate9SigmaClipEPfiiPiS1_PdS2_S1_fiii,@"STO_CUDA_ENTRY STV_DEFAULT"
_ZN15astroaccelerate9SigmaClipEPfiiPiS1_PdS2_S1_fiii:
[----:B------:R-:W-:Y:S01]  /*0000*/  LDC R1, c[0x0][0x37c] ;  /* 0x0000df00ff017b82 */ /* 0x000fe20000000800 */
[----:B------:R-:W0:Y:S01]  /*0010*/  S2R R11, SR_TID.X ;  /* 0x00000000000b7919 */ /* 0x000e220000002100 */
[----:B------:R-:W0:Y:S06]  /*0020*/  LDCU UR4, c[0x0][0x360] ;  /* 0x00006c00ff0477ac */ /* 0x000e2c0008000800 */
[----:B------:R-:W1:Y:S01]  /*0030*/  S2UR UR5, SR_CTAID.Y ;  /* 0x00000000000579c3 */ /* 0x000e620000002600 */
[----:B------:R-:W-:Y:S01]  /*0040*/  BSSY.RECONVERGENT B0, `(.L_x_73) ;  /* 0x0000030000007945 */ /* 0x000fe20003800200 */
[----:B------:R-:W0:Y:S01]  /*0050*/  S2R R0, SR_CTAID.X ;  /* 0x0000000000007919 */ /* 0x000e220000002500 */
[----:B------:R-:W2:Y:S01]  /*0060*/  LDCU.64 UR6, c[0x0][0x388] ;  /* 0x00007100ff0677ac */ /* 0x000ea20008000a00 */
[----:B------:R-:W3:Y:S04]  /*0070*/  LDCU.64 UR8, c[0x0][0x398] ;  /* 0x00007300ff0877ac */ /* 0x000ee80008000a00 */
[----:B------:R-:W1:Y:S01]  /*0080*/  LDC R2, c[0x0][0x3c4] ;  /* 0x0000f100ff027b82 */ /* 0x000e620000000800 */
[----:B------:R-:W4:Y:S01]  /*0090*/  LDCU.64 UR12, c[0x0][0x380] ;  /* 0x00007000ff0c77ac */ /* 0x000f220008000a00 */
[----:B------:R-:W5:Y:S06]  /*00a0*/  LDCU.64 UR10, c[0x0][0x390] ;  /* 0x00007200ff0a77ac */ /* 0x000f6c0008000a00 */
[----:B------:R-:W1:Y:S01]  /*00b0*/  LDC R15, c[0x0][0x364] ;  /* 0x0000d900ff0f7b82 */ /* 0x000e620000000800 */
[----:B------:R-:W2:Y:S01]  /*00c0*/  LDCU.64 UR14, c[0x0][0x3a8] ;  /* 0x00007500ff0e77ac */ /* 0x000ea20008000a00 */
[----:B------:R-:W1:Y:S01]  /*00d0*/  LDCU.64 UR16, c[0x0][0x3a0] ;  /* 0x00007400ff1077ac */ /* 0x000e620008000a00 */
[----:B---3--:R-:W-:-:S02]  /*00e0*/  IMAD.U32 R6, RZ, RZ, UR8 ;  /* 0x00000008ff067e24 */ /* 0x008fc4000f8e00ff */
[----:B------:R-:W-:Y:S02]  /*00f0*/  IMAD.U32 R7, RZ, RZ, UR9 ;  /* 0x00000009ff077e24 */ /* 0x000fe4000f8e00ff */
[----:B----4-:R-:W-:Y:S02]  /*0100*/  IMAD.U32 R14, RZ, RZ, UR12 ;  /* 0x0000000cff0e7e24 */ /* 0x010fe4000f8e00ff */
[----:B------:R-:W-:Y:S02]  /*0110*/  IMAD.U32 R17, RZ, RZ, UR13 ;  /* 0x0000000dff117e24 */ /* 0x000fe4000f8e00ff */
[----:B-----5:R-:W-:Y:S02]  /*0120*/  IMAD.U32 R4, RZ, RZ, UR10 ;  /* 0x0000000aff047e24 */ /* 0x020fe4000f8e00ff */
[----:B0-----:R-:W-:Y:S02]  /*0130*/  IMAD R11, R0, UR4, R11 ;  /* 0x00000004000b7c24 */ /* 0x001fe4000f8e020b */
[----:B------:R-:W-:-:S02]  /*0140*/  IMAD.U32 R5, RZ, RZ, UR11 ;  /* 0x0000000bff057e24 */ /* 0x000fc4000f8e00ff */
[----:B--2---:R-:W-:Y:S02]  /*0150*/  IMAD.U32 R12, RZ, RZ, UR14 ;  /* 0x0000000eff0c7e24 */ /* 0x004fe4000f8e00ff */
[----:B-1----:R-:W-:Y:S01]  /*0160*/  IMAD R15, R15, UR5, R2 ;  /* 0x000000050f0f7c24 */ /* 0x002fe2000f8e0202 */
[----:B------:R-:W0:Y:S01]  /*0170*/  LDCU.64 UR4, c[0x0][0x358] ;  /* 0x00006b00ff0477ac */ /* 0x000e220008000a00 */
[----:B------:R-:W-:Y:S02]  /*0180*/  IMAD.U32 R13, RZ, RZ, UR15 ;  /* 0x0000000fff0d7e24 */ /* 0x000fe4000f8e00ff */
[----:B------:R-:W-:Y:S01]  /*0190*/  IMAD.U32 R2, RZ, RZ, UR16 ;  /* 0x00000010ff027e24 */ /* 0x000fe2000f8e00ff */
[----:B------:R-:W-:Y:S01]  /*01a0*/  ISETP.GE.AND P0, PT, R15, UR6, PT ;  /* 0x000000060f007c0c */ /* 0x000fe2000bf06270 */
[----:B------:R-:W-:-:S03]  /*01b0*/  IMAD.U32 R3, RZ, RZ, UR17 ;  /* 0x00000011ff037e24 */ /* 0x000fc6000f8e00ff */
[----:B------:R-:W-:Y:S02]  /*01c0*/  ISETP.GE.OR P1, PT, R11, UR7, P0 ;  /* 0x000000070b007c0c */ /* 0x000fe40008726670 */
[----:B------:R-:W-:-:S11]  /*01d0*/  PLOP3.LUT P0, PT, PT, PT, PT, 0x8, 0x80 ;  /* 0x000000000080781c */ /* 0x000fd60003f0e170 */
[----:B0-----:R-:W-:Y:S05]  /*01e0*/  @P1 BRA `(.L_x_74) ;  /* 0x0000000000541947 */ /* 0x001fea0003800000 */
[----:B------:R-:W0:Y:S02]  /*01f0*/  LDC.64 R8, c[0x0][0x3b0] ;  /* 0x0000ec00ff087b82 */ /* 0x000e240000000a00 */
[----:B0-----:R-:W-:-:S06]  /*0200*/  IMAD.WIDE R8, R15, 0x4, R8 ;  /* 0x000000040f087825 */ /* 0x001fcc00078e0208 */
[----:B------:R-:W2:Y:S02]  /*0210*/  LDG.E R8, desc[UR4][R8.64] ;  /* 0x0000000408087981 */ /* 0x000ea4000c1e1900 */
[----:B--2---:R-:W-:-:S13]  /*0220*/  ISETP.NE.AND P1, PT, R8, RZ, PT ;  /* 0x000000ff0800720c */ /* 0x004fda0003f25270 */
[----:B------:R-:W-:Y:S05]  /*0230*/  @P1 BRA `(.L_x_74) ;  /* 0x0000000000401947 */ /* 0x000fea0003800000 */
[----:B------:R-:W0:Y:S01]  /*0240*/  LDC.64 R4, c[0x0][0x390] ;  /* 0x0000e400ff047b82 */ /* 0x000e220000000a00 */
[----:B------:R-:W1:Y:S01]  /*0250*/  LDCU.64 UR8, c[0x0][0x380] ;  /* 0x00007000ff0877ac */ /* 0x000e620008000a00 */
[----:B------:R-:W-:Y:S01]  /*0260*/  IMAD.WIDE R2, R15, UR7, RZ ;  /* 0x000000070f027c25 */ /* 0x000fe2000f8e02ff */
[----:B------:R-:W-:Y:S01]  /*0270*/  PLOP3.LUT P0, PT, PT, PT, PT, 0x80, 0x8 ;  /* 0x000000000008781c */ /* 0x000fe20003f0f070 */
[----:B------:R-:W2:Y:S02]  /*0280*/  LDCU.64 UR10, c[0x0][0x398] ;  /* 0x00007300ff0a77ac */ /* 0x000ea40008000a00 */
[C---:B------:R-:W-:Y:S01]  /*0290*/  IMAD.SHL.U32 R6, R2.reuse, 0x4, RZ ;  /* 0x0000000402067824 */ /* 0x040fe200078e00ff */
[----:B------:R-:W-:Y:S01]  /*02a0*/  SHF.L.U64.HI R7, R2, 0x2, R3 ;  /* 0x0000000202077819 */ /* 0x000fe20000010203 */
[----:B------:R-:W3:Y:S08]  /*02b0*/  LDC.64 R8, c[0x0][0x3a0] ;  /* 0x0000e800ff087b82 */ /* 0x000ef00000000a00 */
[----:B------:R-:W4:Y:S01]  /*02c0*/  LDC.64 R12, c[0x0][0x3a8] ;  /* 0x0000ea00ff0c7b82 */ /* 0x000f220000000a00 */
[----:B-1----:R-:W-:-:S02]  /*02d0*/  IADD3 R14, P1, PT, R6, UR8, RZ ;  /* 0x00000008060e7c10 */ /* 0x002fc4000ff3e0ff */
[----:B--2---:R-:W-:Y:S01]  /*02e0*/  IADD3 R6, P2, PT, R6, UR10, RZ ;  /* 0x0000000a06067c10 */ /* 0x004fe2000ff5e0ff */
[----:B0-----:R-:W-:Y:S01]  /*02f0*/  IMAD.WIDE R4, R15, 0x4, R4 ;  /* 0x000000040f047825 */ /* 0x001fe200078e0204 */
[C---:B------:R-:W-:Y:S02]  /*0300*/  IADD3.X R17, PT, PT, R7.reuse, UR9, RZ, P1, !PT ;  /* 0x0000000907117c10 */ /* 0x040fe40008ffe4ff */
[----:B------:R-:W-:Y:S01]  /*0310*/  IADD3.X R7, PT, PT, R7, UR11, RZ, P2, !PT ;  /* 0x0000000b07077c10 */ /* 0x000fe200097fe4ff */
[----:B---3--:R-:W-:-:S04]  /*0320*/  IMAD.WIDE R2, R15, 0x8, R8 ;  /* 0x000000080f027825 */ /* 0x008fc800078e0208 */
[----:B----4-:R-:W-:-:S07]  /*0330*/  IMAD.WIDE R12, R15, 0x8, R12 ;  /* 0x000000080f0c7825 */ /* 0x010fce00078e020c */
.L_x_74:
[----:B------:R-:W-:Y:S05]  /*0340*/  BSYNC.RECONVERGENT B0 ;  /* 0x0000000000007941 */ /* 0x000fea0003800200 */
.L_x_73:
[----:B------:R-:W-:Y:S06]  /*0350*/  BAR.SYNC.DEFER_BLOCKING 0x0 ;  /* 0x0000000000007b1d */ /* 0x000fec0000010000 */
[----:B------:R-:W-:Y:S05]  /*0360*/  @!P0 EXIT ;  /* 0x000000000000894d */ /* 0x000fea0003800000 */
[----:B------:R-:W2:Y:S01]  /*0370*/  LDG.E.64 R12, desc[UR4][R12.64] ;  /* 0x000000040c0c7981 */ /* 0x000ea2000c1e1b00 */
[----:B------:R-:W-:-:S03]  /*0380*/  IMAD.MOV.U32 R15, RZ, RZ, R17 ;  /* 0x000000ffff0f7224 */ /* 0x000fc600078e0011 */
[----:B------:R-:W3:Y:S01]  /*0390*/  LDG.E.64 R2, desc[UR4][R2.64] ;  /* 0x0000000402027981 */ /* 0x000ee2000c1e1b00 */
[----:B------:R-:W-:-:S05]  /*03a0*/  IMAD.WIDE R14, R11, 0x4, R14 ;  /* 0x000000040b0e7825 */ /* 0x000fca00078e020e */
[----:B------:R-:W4:Y:S01]  /*03b0*/  LDG.E R0, desc[UR4][R14.64] ;  /* 0x000000040e007981 */ /* 0x000f22000c1e1900 */
[----:B------:R-:W-:Y:S01]  /*03c0*/  IMAD.MOV.U32 R16, RZ, RZ, 0x1 ;  /* 0x00000001ff107424 */ /* 0x000fe200078e00ff */
[----:B------:R-:W-:Y:S01]  /*03d0*/  BSSY.RECONVERGENT B0, `(.L_x_75) ;  /* 0x0000014000007945 */ /* 0x000fe20003800200 */
[----:B--2---:R-:W0:Y:S04]  /*03e0*/  MUFU.RCP64H R17, R13 ;  /* 0x0000000d00117308 */ /* 0x004e280000001800 */
[----:B0-----:R-:W-:-:S08]  /*03f0*/  DFMA R8, -R12, R16, 1 ;  /* 0x3ff000000c08742b */ /* 0x001fd00000000110 */
[----:B------:R-:W-:Y:S02]  /*0400*/  DFMA R18, R8, R8, R8 ;  /* 0x000000080812722b */ /* 0x000fe40000000008 */
[----:B----4-:R-:W3:Y:S06]  /*0410*/  F2F.F64.F32 R8, R0 ;  /* 0x0000000000087310 */ /* 0x010eec0000201800 */
[----:B------:R-:W-:-:S08]  /*0420*/  DFMA R18, R16, R18, R16 ;  /* 0x000000121012722b */ /* 0x000fd00000000010 */
[----:B------:R-:W-:Y:S02]  /*0430*/  DFMA R16, -R12, R18, 1 ;  /* 0x3ff000000c10742b */ /* 0x000fe40000000112 */
[----:B---3--:R-:W-:-:S06]  /*0440*/  DADD R8, -R2, R8 ;  /* 0x0000000002087229 */ /* 0x008fcc0000000108 */
        /* <DEDUP_REMOVED lines=8> */
[----:B------:R-:W-:-:S07]  /*04d0*/  MOV R0, 0x4f0 ;  /* 0x000004f000007802 */ /* 0x000fce0000000f00 */
[----:B------:R-:W-:Y:S05]  /*04e0*/  CALL.REL.NOINC `($__internal_5_$__cuda_sm20_div_rn_f64_full) ;  /* 0x0000000000407944 */ /* 0x000fea0003c00000 */
[----:B------:R-:W-:Y:S02]  /*04f0*/  IMAD.MOV.U32 R2, RZ, RZ, R16 ;  /* 0x000000ffff027224 */ /* 0x000fe400078e0010 */
[----:B------:R-:W-:-:S07]  /*0500*/  IMAD.MOV.U32 R3, RZ, RZ, R17 ;  /* 0x000000ffff037224 */ /* 0x000fce00078e0011 */
.L_x_76:
[----:B------:R-:W-:Y:S05]  /*0510*/  BSYNC.RECONVERGENT B0 ;  /* 0x0000000000007941 */ /* 0x000fea0003800200 */
.L_x_75:
[----:B------:R-:W0:Y:S02]  /*0520*/  LDCU UR6, c[0x0][0x3c0] ;  /* 0x00007800ff0677ac */ /* 0x000e240008000800 */
[----:B0-----:R-:W-:-:S09]  /*0530*/  UISETP.NE.AND UP0, UPT, UR6, URZ, UPT ;  /* 0x000000ff0600728c */ /* 0x001fd2000bf05270 */
[----:B------:R-:W-:Y:S05]  /*0540*/  BRA.U UP0, `(.L_x_77) ;  /* 0x00000001000c7547 */ /* 0x000fea000b800000 */
[----:B------:R-:W2:Y:S02]  /*0550*/  LDG.E R4, desc[UR4][R4.64] ;  /* 0x0000000404047981 */ /* 0x000ea4000c1e1900 */
[----:B--2---:R-:W-:-:S13]  /*0560*/  ISETP.NE.AND P0, PT, R4, RZ, PT ;  /* 0x000000ff0400720c */ /* 0x004fda0003f05270 */
[----:B------:R-:W-:Y:S05]  /*0570*/  @!P0 EXIT ;  /* 0x000000000000894d */ /* 0x000fea0003800000 */
.L_x_77:
[----:B------:R-:W0:Y:S01]  /*0580*/  LDCU UR6, c[0x0][0x3b8] ;  /* 0x00007700ff0677ac */ /* 0x000e220008000800 */
[----:B------:R-:W0:Y:S01]  /*0590*/  F2F.F32.F64 R2, R2 ;  /* 0x0000000200027310 */ /* 0x000e220000301000 */
[----:B------:R-:W-:Y:S01]  /*05a0*/  IMAD.WIDE R6, R11, 0x4, R6 ;  /* 0x000000040b067825 */ /* 0x000fe200078e0206 */
[----:B0-----:R-:W-:-:S04]  /*05b0*/  FSETP.GEU.AND P0, PT, |R2|, UR6, PT ;  /* 0x0000000602007c0b */ /* 0x001fc8000bf0e200 */
[----:B------:R-:W-:-:S05]  /*05c0*/  SEL R5, RZ, 0x1, P0 ;  /* 0x00000001ff057807 */ /* 0x000fca0000000000 */
[----:B------:R-:W-:Y:S01]  /*05d0*/  STG.E desc[UR4][R6.64], R5 ;  /* 0x0000000506007986 */ /* 0x000fe2000c101904 */
[----:B------:R-:W-:Y:S05]  /*05e0*/  EXIT ;  /* 0x000000000000794d */ /* 0x000fea0003800000 */
        .weak           $__internal_5_$__cuda_sm20_div_rn_f64_full
        .type           $__internal_5_$__cuda_sm20_div_rn_f64_full,@function
        .size           $__internal_5_$__cuda_sm20_div_rn_f64_full,(.L_x_131 - $__internal_5_$__cuda_sm20_div_rn_f64_full)
$__internal_5_$__cuda_sm20_div_rn_f64_full:
[C---:B------:R-:W-:Y:S01]  /*05f0*/  FSETP.GEU.AND P0, PT, |R13|.reuse, 1.469367938527859385e-39, PT ;  /* 0x001000000d00780b */ /* 0x040fe20003f0e200 */
[----:B------:R-:W-:Y:S01]  /*0600*/  IMAD.MOV.U32 R14, RZ, RZ, 0x1 ;  /* 0x00000001ff0e7424 */ /* 0x000fe200078e00ff */
[----:B------:R-:W-:Y:S01]  /*0610*/  LOP3.LUT R2, R13, 0x800fffff, RZ, 0xc0, !PT ;  /* 0x800fffff0d027812 */ /* 0x000fe200078ec0ff */
[----:B------:R-:W-:Y:S01]  /*0620*/  BSSY.RECONVERGENT B1, `(.L_x_78) ;  /* 0x0000055000017945 */ /* 0x000fe20003800200 */
[C---:B------:R-:W-:Y:S02]  /*0630*/  FSETP.GEU.AND P2, PT, |R9|.reuse, 1.469367938527859385e-39, PT ;  /* 0x001000000900780b */ /* 0x040fe40003f4e200 */
[----:B------:R-:W-:Y:S01]  /*0640*/  LOP3.LUT R3, R2, 0x3ff00000, RZ, 0xfc, !PT ;  /* 0x3ff0000002037812 */ /* 0x000fe200078efcff */
[----:B------:R-:W-:Y:S01]  /*0650*/  IMAD.MOV.U32 R2, RZ, RZ, R12 ;  /* 0x000000ffff027224 */ /* 0x000fe200078e000c */
[----:B------:R-:W-:-:S05]  /*0660*/  LOP3.LUT R10, R9, 0x7ff00000, RZ, 0xc0, !PT ;  /* 0x7ff00000090a7812 */ /* 0x000fca00078ec0ff */
[----:B------:R-:W-:Y:S01]  /*0670*/  @!P0 DMUL R2, R12, 8.98846567431157953865e+307 ;  /* 0x7fe000000c028828 */ /* 0x000fe20000000000 */
[----:B------:R-:W-:-:S03]  /*0680*/  IMAD.MOV.U32 R24, RZ, RZ, R10 ;  /* 0x000000ffff187224 */ /* 0x000fc600078e000a */
[----:B------:R-:W-:Y:S02]  /*0690*/  @!P2 LOP3.LUT R21, R13, 0x7ff00000, RZ, 0xc0, !PT ;  /* 0x7ff000000d15a812 */ /* 0x000fe400078ec0ff */
[----:B------:R-:W0:Y:S02]  /*06a0*/  MUFU.RCP64H R15, R3 ;  /* 0x00000003000f7308 */ /* 0x000e240000001800 */
[----:B------:R-:W-:Y:S01]  /*06b0*/  @!P2 ISETP.GE.U32.AND P3, PT, R10, R21, PT ;  /* 0x000000150a00a20c */ /* 0x000fe20003f66070 */
[----:B0-----:R-:W-:-:S08]  /*06c0*/  DFMA R16, R14, -R2, 1 ;  /* 0x3ff000000e10742b */ /* 0x001fd00000000802 */
[----:B------:R-:W-:Y:S01]  /*06d0*/  DFMA R18, R16, R16, R16 ;  /* 0x000000101012722b */ /* 0x000fe20000000010 */
[----:B------:R-:W-:Y:S01]  /*06e0*/  IMAD.MOV.U32 R16, RZ, RZ, 0x1ca00000 ;  /* 0x1ca00000ff107424 */ /* 0x000fe200078e00ff */
[----:B------:R-:W-:-:S04]  /*06f0*/  LOP3.LUT R17, R13, 0x7ff00000, RZ, 0xc0, !PT ;  /* 0x7ff000000d117812 */ /* 0x000fc800078ec0ff */
[----:B------:R-:W-:Y:S02]  /*0700*/  @!P2 SEL R21, R16, 0x63400000, !P3 ;  /* 0x634000001015a807 */ /* 0x000fe40005800000 */
[----:B------:R-:W-:Y:S01]  /*0710*/  DFMA R18, R14, R18, R14 ;  /* 0x000000120e12722b */ /* 0x000fe2000000000e */
[----:B------:R-:W-:Y:S01]  /*0720*/  ISETP.GE.U32.AND P1, PT, R10, R17, PT ;  /* 0x000000110a00720c */ /* 0x000fe20003f26070 */
[----:B------:R-:W-:Y:S01]  /*0730*/  IMAD.MOV.U32 R14, RZ, RZ, R8 ;  /* 0x000000ffff0e7224 */ /* 0x000fe200078e0008 */
[----:B------:R-:W-:Y:S01]  /*0740*/  @!P2 LOP3.LUT R22, R21, 0x80000000, R9, 0xf8, !PT ;  /* 0x800000001516a812 */ /* 0x000fe200078ef809 */
[----:B------:R-:W-:Y:S01]  /*0750*/  IMAD.MOV.U32 R25, RZ, RZ, R17 ;  /* 0x000000ffff197224 */ /* 0x000fe200078e0011 */
[----:B------:R-:W-:Y:S02]  /*0760*/  SEL R15, R16, 0x63400000, !P1 ;  /* 0x63400000100f7807 */ /* 0x000fe40004800000 */
[----:B------:R-:W-:Y:S01]  /*0770*/  @!P2 LOP3.LUT R23, R22, 0x100000, RZ, 0xfc, !PT ;  /* 0x001000001617a812 */ /* 0x000fe200078efcff */
[----:B------:R-:W-:Y:S01]  /*0780*/  @!P2 IMAD.MOV.U32 R22, RZ, RZ, RZ ;  /* 0x000000ffff16a224 */ /* 0x000fe200078e00ff */
[----:B------:R-:W-:Y:S01]  /*0790*/  LOP3.LUT R15, R15, 0x800fffff, R9, 0xf8, !PT ;  /* 0x800fffff0f0f7812 */ /* 0x000fe200078ef809 */
[----:B------:R-:W-:Y:S01]  /*07a0*/  DFMA R20, R18, -R2, 1 ;  /* 0x3ff000001214742b */ /* 0x000fe20000000802 */
[----:B------:R-:W-:-:S04]  /*07b0*/  @!P0 LOP3.LUT R25, R3, 0x7ff00000, RZ, 0xc0, !PT ;  /* 0x7ff0000003198812 */ /* 0x000fc800078ec0ff */
[----:B------:R-:W-:-:S03]  /*07c0*/  @!P2 DFMA R14, R14, 2, -R22 ;  /* 0x400000000e0ea82b */ /* 0x000fc60000000816 */
[----:B------:R-:W-:-:S07]  /*07d0*/  DFMA R18, R18, R20, R18 ;  /* 0x000000141212722b */ /* 0x000fce0000000012 */
[----:B------:R-:W-:Y:S01]  /*07e0*/  @!P2 LOP3.LUT R24, R15, 0x7ff00000, RZ, 0xc0, !PT ;  /* 0x7ff000000f18a812 */ /* 0x000fe200078ec0ff */
[----:B------:R-:W-:-:S04]  /*07f0*/  DMUL R20, R18, R14 ;  /* 0x0000000e12147228 */ /* 0x000fc80000000000 */
[----:B------:R-:W-:-:S04]  /*0800*/  VIADD R17, R24, 0xffffffff ;  /* 0xffffffff18117836 */ /* 0x000fc80000000000 */
[----:B------:R-:W-:Y:S01]  /*0810*/  DFMA R22, R20, -R2, R14 ;  /* 0x800000021416722b */ /* 0x000fe2000000000e */
[----:B------:R-:W-:Y:S01]  /*0820*/  ISETP.GT.U32.AND P0, PT, R17, 0x7feffffe, PT ;  /* 0x7feffffe1100780c */ /* 0x000fe20003f04070 */
[----:B------:R-:W-:-:S05]  /*0830*/  VIADD R17, R25, 0xffffffff ;  /* 0xffffffff19117836 */ /* 0x000fca0000000000 */
[----:B------:R-:W-:Y:S01]  /*0840*/  ISETP.GT.U32.OR P0, PT, R17, 0x7feffffe, P0 ;  /* 0x7feffffe1100780c */ /* 0x000fe20000704470 */
[----:B------:R-:W-:-:S12]  /*0850*/  DFMA R18, R18, R22, R20 ;  /* 0x000000161212722b */ /* 0x000fd80000000014 */
        /* <DEDUP_REMOVED lines=18> */
[----:B------:R-:W-:Y:S02]  /*0980*/  IMAD.MOV R3, RZ, RZ, -R8 ;  /* 0x000000ffff037224 */ /* 0x000fe400078e0a08 */
[----:B------:R-:W-:-:S06]  /*0990*/  IMAD.MOV.U32 R2, RZ, RZ, RZ ;  /* 0x000000ffff027224 */ /* 0x000fcc00078e00ff */
[----:B------:R-:W-:Y:S02]  /*09a0*/  DFMA R2, R16, -R2, R18 ;  /* 0x800000021002722b */ /* 0x000fe40000000012 */
[----:B------:R-:W-:-:S04]  /*09b0*/  DMUL.RP R18, R18, R20 ;  /* 0x0000001412127228 */ /* 0x000fc80000008000 */
[----:B------:R-:W-:-:S04]  /*09c0*/  IADD3 R2, PT, PT, -R8, -0x43300000, RZ ;  /* 0xbcd0000008027810 */ /* 0x000fc80007ffe1ff */
[----:B------:R-:W-:Y:S02]  /*09d0*/  FSETP.NEU.AND P0, PT, |R3|, R2, PT ;  /* 0x000000020300720b */ /* 0x000fe40003f0d200 */
[----:B------:R-:W-:Y:S02]  /*09e0*/  LOP3.LUT R13, R19, R13, RZ, 0x3c, !PT ;  /* 0x0000000d130d7212 */ /* 0x000fe400078e3cff */
[----:B------:R-:W-:Y:S02]  /*09f0*/  FSEL R16, R18, R16, !P0 ;  /* 0x0000001012107208 */ /* 0x000fe40004000000 */
[----:B------:R-:W-:Y:S01]  /*0a00*/  FSEL R17, R13, R17, !P0 ;  /* 0x000000110d117208 */ /* 0x000fe20004000000 */
[----:B------:R-:W-:Y:S06]  /*0a10*/  BRA `(.L_x_80) ;  /* 0x0000000000547947 */ /* 0x000fec0003800000 */
.L_x_79:
        /* <DEDUP_REMOVED lines=16> */
.L_x_82:
[----:B------:R-:W-:Y:S01]  /*0b20*/  LOP3.LUT R17, R13, 0x80000, RZ, 0xfc, !PT ;  /* 0x000800000d117812 */ /* 0x000fe200078efcff */
[----:B------:R-:W-:Y:S01]  /*0b30*/  IMAD.MOV.U32 R16, RZ, RZ, R12 ;  /* 0x000000ffff107224 */ /* 0x000fe200078e000c */
[----:B------:R-:W-:Y:S06]  /*0b40*/  BRA `(.L_x_80) ;  /* 0x0000000000087947 */ /* 0x000fec0003800000 */
.L_x_81:
[----:B------:R-:W-:Y:S01]  /*0b50*/  LOP3.LUT R17, R9, 0x80000, RZ, 0xfc, !PT ;  /* 0x0008000009117812 */ /* 0x000fe200078efcff */
[----:B------:R-:W-:-:S07]  /*0b60*/  IMAD.MOV.U32 R16, RZ, RZ, R8 ;  /* 0x000000ffff107224 */ /* 0x000fce00078e0008 */
.L_x_80:
[----:B------:R-:W-:Y:S05]  /*0b70*/  BSYNC.RECONVERGENT B1 ;  /* 0x0000000000017941 */ /* 0x000fea0003800200 */
.L_x_78:
[----:B------:R-:W-:Y:S02]  /*0b80*/  IMAD.MOV.U32 R2, RZ, RZ, R0 ;  /* 0x000000ffff027224 */ /* 0x000fe400078e0000 */
[----:B------:R-:W-:-:S04]  /*0b90*/  IMAD.MOV.U32 R3, RZ, RZ, 0x0 ;  /* 0x00000000ff037424 */ /* 0x000fc800078e00ff */
[----:B------:R-:W-:Y:S05]  /*0ba0*/  RET.REL.NODEC R2 `(_ZN15astroaccelerate9SigmaClipEPfiiPiS1_PdS2_S1_fiii) ;  /* 0xfffffff402147950 */ /* 0x000fea0003c3ffff */
.L_x_83:
        /* <DEDUP_REMOVED lines=13> */
.L_x_131:


//--------------------- .text._ZN15astroaccelerate4CalcEPdS0_Pii --------------------------
	.section	.text._ZN15astroaccelerate4CalcEPdS0_Pii,"ax",@progbits
	.align	128
.text._ZN15astroaccelerate4CalcEPdS0_Pii:
        .type           _ZN15astroaccelerate4CalcEPdS0_Pii,@function
        .size           _ZN15astroaccelerate4CalcEPdS0_Pii,(.L_x_133 - _ZN15astroaccelerate4CalcEPdS0_Pii)
        .other          _ZN15astroaccelerate4CalcEPdS0_Pii,@"STO_CUDA_ENTRY STV_DEFAULT"
_ZN15astroaccelerate4CalcEPdS0_Pii:
        /* <DEDUP_REMOVED lines=10> */
[----:B0-----:R-:W-:-:S05]  /*00a0*/  IMAD.WIDE R22, R26, 0x4, R22 ;  /* 0x000000041a167825 */ /* 0x001fca00078e0216 */
[----:B-1----:R-:W2:Y:S02]  /*00b0*/  LDG.E R6, desc[UR4][R22.64] ;  /* 0x0000000416067981 */ /* 0x002ea4000c1e1900 */
[----:B--2---:R-:W-:-:S13]  /*00c0*/  ISETP.NE.AND P0, PT, R6, RZ, PT ;  /* 0x000000ff0600720c */ /* 0x004fda0003f05270 */
[----:B------:R-:W-:Y:S05]  /*00d0*/  @!P0 EXIT ;  /* 0x000000000000894d */ /* 0x000fea0003800000 */
[----:B------:R-:W0:Y:S02]  /*00e0*/  LDC.64 R24, c[0x0][0x380] ;  /* 0x0000e000ff187b82 */ /* 0x000e240000000a00 */
[----:B0-----:R-:W-:-:S05]  /*00f0*/  IMAD.WIDE R24, R26, 0x8, R24 ;  /* 0x000000081a187825 */ /* 0x001fca00078e0218 */
[----:B------:R-:W2:Y:S01]  /*0100*/  LDG.E.64 R4, desc[UR4][R24.64] ;  /* 0x0000000418047981 */ /* 0x000ea2000c1e1b00 */
[----:B------:R-:W0:Y:S01]  /*0110*/  I2F.F64 R6, R6 ;  /* 0x0000000600067312 */ /* 0x000e220000201c00 */
[----:B------:R-:W-:Y:S01]  /*0120*/  IMAD.MOV.U32 R2, RZ, RZ, 0x1 ;  /* 0x00000001ff027424 */ /* 0x000fe200078e00ff */
[----:B------:R-:W-:Y:S06]  /*0130*/  BSSY.RECONVERGENT B0, `(.L_x_84) ;  /* 0x0000014000007945 */ /* 0x000fec0003800200 */
[----:B0-----:R-:W0:Y:S02]  /*0140*/  MUFU.RCP64H R3, R7 ;  /* 0x0000000700037308 */ /* 0x001e240000001800 */
[----:B0-----:R-:W-:-:S08]  /*0150*/  DFMA R8, -R6, R2, 1 ;  /* 0x3ff000000608742b */ /* 0x001fd00000000102 */
[----:B------:R-:W-:-:S08]  /*0160*/  DFMA R8, R8, R8, R8 ;  /* 0x000000080808722b */ /* 0x000fd00000000008 */
[----:B------:R-:W-:-:S08]  /*0170*/  DFMA R8, R2, R8, R2 ;  /* 0x000000080208722b */ /* 0x000fd00000000002 */
[----:B------:R-:W-:-:S08]  /*0180*/  DFMA R2, -R6, R8, 1 ;  /* 0x3ff000000602742b */ /* 0x000fd00000000108 */
[----:B------:R-:W-:-:S08]  /*0190*/  DFMA R2, R8, R2, R8 ;  /* 0x000000020802722b */ /* 0x000fd00000000008 */
[----:B--2---:R-:W-:Y:S01]  /*01a0*/  DMUL R8, R4, R2 ;  /* 0x0000000204087228 */ /* 0x004fe20000000000 */
[----:B------:R-:W-:-:S07]  /*01b0*/  FSETP.GEU.AND P1, PT, |R5|, 6.5827683646048100446e-37, PT ;  /* 0x036000000500780b */ /* 0x000fce0003f2e200 */
[----:B------:R-:W-:-:S08]  /*01c0*/  DFMA R10, -R6, R8, R4 ;  /* 0x00000008060a722b */ /* 0x000fd00000000104 */
[----:B------:R-:W-:-:S10]  /*01d0*/  DFMA R2, R2, R10, R8 ;  /* 0x0000000a0202722b */ /* 0x000fd40000000008 */
[----:B------:R-:W-:-:S05]  /*01e0*/  FFMA R0, RZ, R7, R3 ;  /* 0x00000007ff007223 */ /* 0x000fca0000000003 */
[----:B------:R-:W-:-:S13]  /*01f0*/  FSETP.GT.AND P0, PT, |R0|, 1.469367938527859385e-39, PT ;  /* 0x001000000000780b */ /* 0x000fda0003f04200 */
[----:B------:R-:W-:Y:S05]  /*0200*/  @P0 BRA P1, `(.L_x_85) ;  /* 0x0000000000180947 */ /* 0x000fea0000800000 */
[----:B------:R-:W-:Y:S01]  /*0210*/  IMAD.MOV.U32 R12, RZ, RZ, R4 ;  /* 0x000000ffff0c7224 */ /* 0x000fe200078e0004 */
[----:B------:R-:W-:Y:S01]  /*0220*/  MOV R0, 0x250 ;  /* 0x0000025000007802 */ /* 0x000fe20000000f00 */
[----:B------:R-:W-:-:S07]  /*0230*/  IMAD.MOV.U32 R13, RZ, RZ, R5 ;  /* 0x000000ffff0d7224 */ /* 0x000fce00078e0005 */
[----:B------:R-:W-:Y:S05]  /*0240*/  CALL.REL.NOINC `($__internal_6_$__cuda_sm20_div_rn_f64_full) ;  /* 0x0000000000e07944 */ /* 0x000fea0003c00000 */
[----:B------:R-:W-:Y:S02]  /*0250*/  IMAD.MOV.U32 R2, RZ, RZ, R6 ;  /* 0x000000ffff027224 */ /* 0x000fe400078e0006 */
[----:B------:R-:W-:-:S07]  /*0260*/  IMAD.MOV.U32 R3, RZ, RZ, R7 ;  /* 0x000000ffff037224 */ /* 0x000fce00078e0007 */
.L_x_85:
[----:B------:R-:W-:Y:S05]  /*0270*/  BSYNC.RECONVERGENT B0 ;  /* 0x0000000000007941 */ /* 0x000fea0003800200 */
.L_x_84:
[----:B------:R0:W-:Y:S01]  /*0280*/  STG.E.64 desc[UR4][R24.64], R2 ;  /* 0x0000000218007986 */ /* 0x0001e2000c101b04 */
[----:B------:R-:W1:Y:S03]  /*0290*/  LDC.64 R4, c[0x0][0x388] ;  /* 0x0000e200ff047b82 */ /* 0x000e660000000a00 */
[----:B------:R-:W2:Y:S01]  /*02a0*/  LDG.E R8, desc[UR4][R22.64] ;  /* 0x0000000416087981 */ /* 0x000ea2000c1e1900 */
[----:B-1----:R-:W-:-:S05]  /*02b0*/  IMAD.WIDE R26, R26, 0x8, R4 ;  /* 0x000000081a1a7825 */ /* 0x002fca00078e0204 */
[----:B------:R-:W3:Y:S01]  /*02c0*/  LDG.E.64 R6, desc[UR4][R26.64] ;  /* 0x000000041a067981 */ /* 0x000ee2000c1e1b00 */
[----:B------:R-:W-:Y:S01]  /*02d0*/  IMAD.MOV.U32 R4, RZ, RZ, 0x1 ;  /* 0x00000001ff047424 */ /* 0x000fe200078e00ff */
[----:B------:R-:W-:Y:S01]  /*02e0*/  BSSY.RECONVERGENT B0, `(.L_x_86) ;  /* 0x0000017000007945 */ /* 0x000fe20003800200 */
[----:B--2---:R-:W1:Y:S08]  /*02f0*/  I2F.F64 R8, R8 ;  /* 0x0000000800087312 */ /* 0x004e700000201c00 */
[----:B-1----:R-:W1:Y:S01]  /*0300*/  MUFU.RCP64H R5, R9 ;  /* 0x0000000900057308 */ /* 0x002e620000001800 */
[----:B---3--:R-:W-:Y:S01]  /*0310*/  FSETP.GEU.AND P1, PT, |R7|, 6.5827683646048100446e-37, PT ;  /* 0x036000000700780b */ /* 0x008fe20003f2e200 */
[----:B-1----:R-:W-:-:S08]  /*0320*/  DFMA R10, -R8, R4, 1 ;  /* 0x3ff00000080a742b */ /* 0x002fd00000000104 */
[----:B------:R-:W-:-:S08]  /*0330*/  DFMA R10, R10, R10, R10 ;  /* 0x0000000a0a0a722b */ /* 0x000fd0000000000a */
[----:B------:R-:W-:-:S08]  /*0340*/  DFMA R10, R4, R10, R4 ;  /* 0x0000000a040a722b */ /* 0x000fd00000000004 */
[----:B------:R-:W-:-:S08]  /*0350*/  DFMA R4, -R8, R10, 1 ;  /* 0x3ff000000804742b */ /* 0x000fd0000000010a */
[----:B------:R-:W-:-:S08]  /*0360*/  DFMA R4, R10, R4, R10 ;  /* 0x000000040a04722b */ /* 0x000fd0000000000a */
[----:B------:R-:W-:-:S08]  /*0370*/  DMUL R10, R6, R4 ;  /* 0x00000004060a7228 */ /* 0x000fd00000000000 */
[----:B------:R-:W-:-:S08]  /*0380*/  DFMA R12, -R8, R10, R6 ;  /* 0x0000000a080c722b */ /* 0x000fd00000000106 */
[----:B------:R-:W-:-:S10]  /*0390*/  DFMA R4, R4, R12, R10 ;  /* 0x0000000c0404722b */ /* 0x000fd4000000000a */
[----:B------:R-:W-:-:S05]  /*03a0*/  FFMA R0, RZ, R9, R5 ;  /* 0x00000009ff007223 */ /* 0x000fca0000000005 */
[----:B------:R-:W-:-:S13]  /*03b0*/  FSETP.GT.AND P0, PT, |R0|, 1.469367938527859385e-39, PT ;  /* 0x001000000000780b */ /* 0x000fda0003f04200 */
[----:B0-----:R-:W-:Y:S05]  /*03c0*/  @P0 BRA P1, `(.L_x_87) ;  /* 0x0000000000200947 */ /* 0x001fea0000800000 */
[----:B------:R-:W-:Y:S01]  /*03d0*/  IMAD.MOV.U32 R12, RZ, RZ, R6 ;  /* 0x000000ffff0c7224 */ /* 0x000fe200078e0006 */
[----:B------:R-:W-:Y:S01]  /*03e0*/  MOV R13, R7 ;  /* 0x00000007000d7202 */ /* 0x000fe20000000f00 */
[----:B------:R-:W-:Y:S01]  /*03f0*/  IMAD.MOV.U32 R6, RZ, RZ, R8 ;  /* 0x000000ffff067224 */ /* 0x000fe200078e0008 */
[----:B------:R-:W-:Y:S01]  /*0400*/  MOV R0, 0x430 ;  /* 0x0000043000007802 */ /* 0x000fe20000000f00 */
[----:B------:R-:W-:-:S07]  /*0410*/  IMAD.MOV.U32 R7, RZ, RZ, R9 ;  /* 0x000000ffff077224 */ /* 0x000fce00078e0009 */
[----:B------:R-:W-:Y:S05]  /*0420*/  CALL.REL.NOINC `($__internal_6_$__cuda_sm20_div_rn_f64_full) ;  /* 0x0000000000687944 */ /* 0x000fea0003c00000 */
[----:B------:R-:W-:Y:S02]  /*0430*/  IMAD.MOV.U32 R4, RZ, RZ, R6 ;  /* 0x000000ffff047224 */ /* 0x000fe400078e0006 */
[----:B------:R-:W-:-:S07]  /*0440*/  IMAD.MOV.U32 R5, RZ, RZ, R7 ;  /* 0x000000ffff057224 */ /* 0x000fce00078e0007 */
.L_x_87:
[----:B------:R-:W-:Y:S05]  /*0450*/  BSYNC.RECONVERGENT B0 ;  /* 0x0000000000007941 */ /* 0x000fea0003800200 */
.L_x_86:
[----:B------:R-:W-:Y:S01]  /*0460*/  DFMA R2, -R2, R2, R4 ;  /* 0x000000020202722b */ /* 0x000fe20000000104 */
[----:B------:R-:W-:Y:S01]  /*0470*/  IMAD.MOV.U32 R8, RZ, RZ, 0x0 ;  /* 0x00000000ff087424 */ /* 0x000fe200078e00ff */
[----:B------:R-:W-:Y:S01]  /*0480*/  MOV R9, 0x3fd80000 ;  /* 0x3fd8000000097802 */ /* 0x000fe20000000f00 */
[----:B------:R-:W-:Y:S03]  /*0490*/  BSSY.RECONVERGENT B0, `(.L_x_88) ;  /* 0x0000011000007945 */ /* 0x000fe60003800200 */
        /* <DEDUP_REMOVED lines=9> */
[----:B------:R-:W-:Y:S02]  /*0530*/  VIADD R9, R11, 0xfff00000 ;  /* 0xfff000000b097836 */ /* 0x000fe40000000000 */
[----:B------:R-:W-:-:S04]  /*0540*/  IMAD.MOV.U32 R8, RZ, RZ, R10 ;  /* 0x000000ffff087224 */ /* 0x000fc800078e000a */
[----:B------:R-:W-:-:S08]  /*0550*/  DFMA R14, R12, -R12, R2 ;  /* 0x8000000c0c0e722b */ /* 0x000fd00000000002 */
[----:B------:R-:W-:Y:S01]  /*0560*/  DFMA R6, R14, R8, R12 ;  /* 0x000000080e06722b */ /* 0x000fe2000000000c */
[----:B------:R-:W-:Y:S10]  /*0570*/  @!P0 BRA `(.L_x_89) ;  /* 0x0000000000088947 */ /* 0x000ff40003800000 */
[----:B------:R-:W-:-:S07]  /*0580*/  MOV R0, 0x5a0 ;  /* 0x000005a000007802 */ /* 0x000fce0000000f00 */
[----:B------:R-:W-:Y:S05]  /*0590*/  CALL.REL.NOINC `($__internal_7_$__cuda_sm20_dsqrt_rn_f64_mediumpath_v1) ;  /* 0x00000004008c7944 */ /* 0x000fea0003c00000 */
.L_x_89:
[----:B------:R-:W-:Y:S05]  /*05a0*/  BSYNC.RECONVERGENT B0 ;  /* 0x0000000000007941 */ /* 0x000fea0003800200 */
.L_x_88:
[----:B------:R-:W-:Y:S01]  /*05b0*/  STG.E.64 desc[UR4][R26.64], R6 ;  /* 0x000000061a007986 */ /* 0x000fe2000c101b04 */
[----:B------:R-:W-:Y:S05]  /*05c0*/  EXIT ;  /* 0x000000000000794d */ /* 0x000fea0003800000 */
        .weak           $__internal_6_$__cuda_sm20_div_rn_f64_full
        .type           $__internal_6_$__cuda_sm20_div_rn_f64_full,@function
        .size           $__internal_6_$__cuda_sm20_div_rn_f64_full,($__internal_7_$__cuda_sm20_dsqrt_rn_f64_mediumpath_v1 - $__internal_6_$__cuda_sm20_div_rn_f64_full)
$__internal_6_$__cuda_sm20_div_rn_f64_full:
[C---:B------:R-:W-:Y:S01]  /*05d0*/  FSETP.GEU.AND P0, PT, |R7|.reuse, 1.469367938527859385e-39, PT ;  /* 0x001000000700780b */ /* 0x040fe20003f0e200 */
[--C-:B------:R-:W-:Y:S01]  /*05e0*/  IMAD.MOV.U32 R10, RZ, RZ, R6.reuse ;  /* 0x000000ffff0a7224 */ /* 0x100fe200078e0006 */
[----:B------:R-:W-:Y:S01]  /*05f0*/  LOP3.LUT R8, R7, 0x800fffff, RZ, 0xc0, !PT ;  /* 0x800fffff07087812 */ /* 0x000fe200078ec0ff */
[----:B------:R-:W-:Y:S01]  /*0600*/  IMAD.MOV.U32 R11, RZ, RZ, R7 ;  /* 0x000000ffff0b7224 */ /* 0x000fe200078e0007 */
[C---:B------:R-:W-:Y:S01]  /*0610*/  FSETP.GEU.AND P2, PT, |R13|.reuse, 1.469367938527859385e-39, PT ;  /* 0x001000000d00780b */ /* 0x040fe20003f4e200 */
[----:B------:R-:W-:Y:S01]  /*0620*/  IMAD.MOV.U32 R16, RZ, RZ, 0x1 ;  /* 0x00000001ff107424 */ /* 0x000fe200078e00ff */
[----:B------:R-:W-:Y:S01]  /*0630*/  LOP3.LUT R9, R8, 0x3ff00000, RZ, 0xfc, !PT ;  /* 0x3ff0000008097812 */ /* 0x000fe200078efcff */
[----:B------:R-:W-:Y:S01]  /*0640*/  IMAD.MOV.U32 R8, RZ, RZ, R6 ;  /* 0x000000ffff087224 */ /* 0x000fe200078e0006 */
[----:B------:R-:W-:Y:S01]  /*0650*/  LOP3.LUT R4, R13, 0x7ff00000, RZ, 0xc0, !PT ;  /* 0x7ff000000d047812 */ /* 0x000fe200078ec0ff */
[----:B------:R-:W-:Y:S01]  /*0660*/  BSSY.RECONVERGENT B1, `(.L_x_90) ;  /* 0x0000051000017945 */ /* 0x000fe20003800200 */
[----:B------:R-:W-:-:S03]  /*0670*/  LOP3.LUT R7, R7, 0x7ff00000, RZ, 0xc0, !PT ;  /* 0x7ff0000007077812 */ /* 0x000fc600078ec0ff */
[----:B------:R-:W-:Y:S01]  /*0680*/  @!P0 DMUL R8, R10, 8.98846567431157953865e+307 ;  /* 0x7fe000000a088828 */ /* 0x000fe20000000000 */
[----:B------:R-:W-:-:S03]  /*0690*/  ISETP.GE.U32.AND P1, PT, R4, R7, PT ;  /* 0x000000070400720c */ /* 0x000fc60003f26070 */
[----:B------:R-:W-:Y:S02]  /*06a0*/  @!P2 LOP3.LUT R5, R11, 0x7ff00000, RZ, 0xc0, !PT ;  /* 0x7ff000000b05a812 */ /* 0x000fe400078ec0ff */
[----:B------:R-:W0:Y:S02]  /*06b0*/  MUFU.RCP64H R17, R9 ;  /* 0x0000000900117308 */ /* 0x000e240000001800 */
[----:B------:R-:W-:Y:S02]  /*06c0*/  @!P2 ISETP.GE.U32.AND P3, PT, R4, R5, PT ;  /* 0x000000050400a20c */ /* 0x000fe40003f66070 */
[----:B------:R-:W-:-:S04]  /*06d0*/  MOV R5, 0x1ca00000 ;  /* 0x1ca0000000057802 */ /* 0x000fc80000000f00 */
[----:B------:R-:W-:-:S04]  /*06e0*/  @!P2 SEL R19, R5, 0x63400000, !P3 ;  /* 0x634000000513a807 */ /* 0x000fc80005800000 */
[----:B------:R-:W-:-:S04]  /*06f0*/  @!P2 LOP3.LUT R20, R19, 0x80000000, R13, 0xf8, !PT ;  /* 0x800000001314a812 */ /* 0x000fc800078ef80d */
[----:B------:R-:W-:Y:S01]  /*0700*/  @!P2 LOP3.LUT R21, R20, 0x100000, RZ, 0xfc, !PT ;  /* 0x001000001415a812 */ /* 0x000fe200078efcff */
[----:B0-----:R-:W-:Y:S01]  /*0710*/  DFMA R14, R16, -R8, 1 ;  /* 0x3ff00000100e742b */ /* 0x001fe20000000808 */
[----:B------:R-:W-:-:S07]  /*0720*/  @!P2 IMAD.MOV.U32 R20, RZ, RZ, RZ ;  /* 0x000000ffff14a224 */ /* 0x000fce00078e00ff */
[----:B------:R-:W-:-:S08]  /*0730*/  DFMA R14, R14, R14, R14 ;  /* 0x0000000e0e0e722b */ /* 0x000fd0000000000e */
[----:B------:R-:W-:Y:S01]  /*0740*/  DFMA R16, R16, R14, R16 ;  /* 0x0000000e1010722b */ /* 0x000fe20000000010 */
[----:B------:R-:W-:Y:S01]  /*0750*/  SEL R15, R5, 0x63400000, !P1 ;  /* 0x63400000050f7807 */ /* 0x000fe20004800000 */
[----:B------:R-:W-:-:S03]  /*0760*/  IMAD.MOV.U32 R14, RZ, RZ, R12 ;  /* 0x000000ffff0e7224 */ /* 0x000fc600078e000c */
[----:B------:R-:W-:-:S03]  /*0770*/  LOP3.LUT R15, R15, 0x800fffff, R13, 0xf8, !PT ;  /* 0x800fffff0f0f7812 */ /* 0x000fc600078ef80d */
[----:B------:R-:W-:-:S03]  /*0780*/  DFMA R18, R16, -R8, 1 ;  /* 0x3ff000001012742b */ /* 0x000fc60000000808 */
[----:B------:R-:W-:Y:S01]  /*0790*/  @!P2 DFMA R14, R14, 2, -R20 ;  /* 0x400000000e0ea82b */ /* 0x000fe20000000814 */
[----:B------:R-:W-:-:S04]  /*07a0*/  IMAD.MOV.U32 R21, RZ, RZ, R4 ;  /* 0x000000ffff157224 */ /* 0x000fc800078e0004 */
[----:B------:R-:W-:Y:S01]  /*07b0*/  DFMA R18, R16, R18, R16 ;  /* 0x000000121012722b */ /* 0x000fe20000000010 */
[----:B------:R-:W-:Y:S01]  /*07c0*/  IMAD.MOV.U32 R20, RZ, RZ, R7 ;  /* 0x000000ffff147224 */ /* 0x000fe200078e0007 */
[----:B------:R-:W-:-:S03]  /*07d0*/  @!P0 LOP3.LUT R20, R9, 0x7ff00000, RZ, 0xc0, !PT ;  /* 0x7ff0000009148812 */ /* 0x000fc600078ec0ff */
[----:B------:R-:W-:-:S03]  /*07e0*/  @!P2 LOP3.LUT R21, R15, 0x7ff00000, RZ, 0xc0, !PT ;  /* 0x7ff000000f15a812 */ /* 0x000fc600078ec0ff */
[----:B------:R-:W-:Y:S02]  /*07f0*/  DMUL R16, R18, R14 ;  /* 0x0000000e12107228 */ /* 0x000fe40000000000 */
[----:B------:R-:W-:-:S05]  /*0800*/  VIADD R28, R21, 0xffffffff ;  /* 0xffffffff151c7836 */ /* 0x000fca0000000000 */
[----:B------:R-:W-:Y:S01]  /*0810*/  ISETP.GT.U32.AND P0, PT, R28, 0x7feffffe, PT ;  /* 0x7feffffe1c00780c */ /* 0x000fe20003f04070 */
[----:B------:R-:W-:Y:S01]  /*0820*/  VIADD R28, R20, 0xffffffff ;  /* 0xffffffff141c7836 */ /* 0x000fe20000000000 */
[----:B------:R-:W-:-:S04]  /*0830*/  DFMA R6, R16, -R8, R14 ;  /* 0x800000081006722b */ /* 0x000fc8000000000e */
[----:B------:R-:W-:-:S04]  /*0840*/  ISETP.GT.U32.OR P0, PT, R28, 0x7feffffe, P0 ;  /* 0x7feffffe1c00780c */ /* 0x000fc80000704470 */
[----:B------:R-:W-:-:S09]  /*0850*/  DFMA R6, R18, R6, R16 ;  /* 0x000000061206722b */ /* 0x000fd20000000010 */
[----:B------:R-:W-:Y:S05]  /*0860*/  @P0 BRA `(.L_x_91) ;  /* 0x00000000006c0947 */ /* 0x000fea0003800000 */
[----:B------:R-:W-:Y:S01]  /*0870*/  LOP3.LUT R13, R11, 0x7ff00000, RZ, 0xc0, !PT ;  /* 0x7ff000000b0d7812 */ /* 0x000fe200078ec0ff */
[----:B------:R-:W-:-:S03]  /*0880*/  IMAD.MOV.U32 R16, RZ, RZ, RZ ;  /* 0x000000ffff107224 */ /* 0x000fc600078e00ff */
[CC--:B------:R-:W-:Y:S02]  /*0890*/  VIADDMNMX R12, R4.reuse, -R13.reuse, 0xb9600000, !PT ;  /* 0xb9600000040c7446 */ /* 0x0c0fe4000780090d */
[----:B------:R-:W-:Y:S02]  /*08a0*/  ISETP.GE.U32.AND P0, PT, R4, R13, PT ;  /* 0x0000000d0400720c */ /* 0x000fe40003f06070 */
[----:B------:R-:W-:Y:S02]  /*08b0*/  VIMNMX R12, PT, PT, R12, 0x46a00000, PT ;  /* 0x46a000000c0c7848 */ /* 0x000fe40003fe0100 */
[----:B------:R-:W-:-:S04]  /*08c0*/  SEL R5, R5, 0x63400000, !P0 ;  /* 0x6340000005057807 */ /* 0x000fc80004000000 */
[----:B------:R-:W-:-:S05]  /*08d0*/  IADD3 R12, PT, PT, -R5, R12, RZ ;  /* 0x0000000c050c7210 */ /* 0x000fca0007ffe1ff */
        /* <DEDUP_REMOVED lines=20> */
.L_x_91:
[----:B------:R-:W-:-:S14]  /*0a20*/  DSETP.NAN.AND P0, PT, R12, R12, PT ;  /* 0x0000000c0c00722a */ /* 0x000fdc0003f08000 */
[----:B------:R-:W-:Y:S05]  /*0a30*/  @P0 BRA `(.L_x_93) ;  /* 0x0000000000440947 */ /* 0x000fea0003800000 */
[----:B------:R-:W-:-:S14]  /*0a40*/  DSETP.NAN.AND P0, PT, R10, R10, PT ;  /* 0x0000000a0a00722a */ /* 0x000fdc0003f08000 */
[----:B------:R-:W-:Y:S05]  /*0a50*/  @P0 BRA `(.L_x_94) ;  /* 0x0000000000300947 */ /* 0x000fea0003800000 */
[----:B------:R-:W-:Y:S01]  /*0a60*/  ISETP.NE.AND P0, PT, R21, R20, PT ;  /* 0x000000141500720c */ /* 0x000fe20003f05270 */
[----:B------:R-:W-:Y:S01]  /*0a70*/  IMAD.MOV.U32 R4, RZ, RZ, 0x0 ;  /* 0x00000000ff047424 */ /* 0x000fe200078e00ff */
[----:B------:R-:W-:-:S11]  /*0a80*/  MOV R5, 0xfff80000 ;  /* 0xfff8000000057802 */ /* 0x000fd60000000f00 */
        /* <DEDUP_REMOVED lines=9> */
.L_x_94:
[----:B------:R-:W-:Y:S01]  /*0b20*/  LOP3.LUT R5, R11, 0x80000, RZ, 0xfc, !PT ;  /* 0x000800000b057812 */ /* 0x000fe200078efcff */
[----:B------:R-:W-:Y:S01]  /*0b30*/  IMAD.MOV.U32 R4, RZ, RZ, R10 ;  /* 0x000000ffff047224 */ /* 0x000fe200078e000a */
[----:B------:R-:W-:Y:S06]  /*0b40*/  BRA `(.L_x_92) ;  /* 0x0000000000087947 */ /* 0x000fec0003800000 */
.L_x_93:
[----:B------:R-:W-:Y:S01]  /*0b50*/  LOP3.LUT R5, R13, 0x80000, RZ, 0xfc, !PT ;  /* 0x000800000d057812 */ /* 0x000fe200078efcff */
[----:B------:R-:W-:-:S07]  /*0b60*/  IMAD.MOV.U32 R4, RZ, RZ, R12 ;  /* 0x000000ffff047224 */ /* 0x000fce00078e000c */
.L_x_92:
[----:B------:R-:W-:Y:S05]  /*0b70*/  BSYNC.RECONVERGENT B1 ;  /* 0x0000000000017941 */ /* 0x000fea0003800200 */
.L_x_90:
[----:B------:R-:W-:Y:S01]  /*0b80*/  IMAD.MOV.U32 R6, RZ, RZ, R4 ;  /* 0x000000ffff067224 */ /* 0x000fe200078e0004 */
[----:B------:R-:W-:Y:S01]  /*0b90*/  MOV R7, R5 ;  /* 0x0000000500077202 */ /* 0x000fe20000000f00 */
[----:B------:R-:W-:Y:S02]  /*0ba0*/  IMAD.MOV.U32 R4, RZ, RZ, R0 ;  /* 0x000000ffff047224 */ /* 0x000fe400078e0000 */
[----:B------:R-:W-:-:S04]  /*0bb0*/  IMAD.MOV.U32 R5, RZ, RZ, 0x0 ;  /* 0x00000000ff057424 */ /* 0x000fc800078e00ff */
[----:B------:R-:W-:Y:S05]  /*0bc0*/  RET.REL.NODEC R4 `(_ZN15astroaccelerate4CalcEPdS0_Pii) ;  /* 0xfffffff4040c7950 */ /* 0x000fea0003c3ffff */
        .weak           $__internal_7_$__cuda_sm20_dsqrt_rn_f64_mediumpath_v1
        .type           $__internal_7_$__cuda_sm20_dsqrt_rn_f64_mediumpath_v1,@function
        .size           $__internal_7_$__cuda_sm20_dsqrt_rn_f64_mediumpath_v1,(.L_x_133 - $__internal_7_$__cuda_sm20_dsqrt_rn_f64_mediumpath_v1)
$__internal_7_$__cuda_sm20_dsqrt_rn_f64_mediumpath_v1:
[----:B------:R-:W-:Y:S01]  /*0bd0*/  ISETP.GE.U32.AND P0, PT, R4, -0x3400000, PT ;  /* 0xfcc000000400780c */ /* 0x000fe20003f06070 */
[----:B------:R-:W-:Y:S01]  /*0be0*/  BSSY.RECONVERGENT B1, `(.L_x_95) ;  /* 0x0000028000017945 */ /* 0x000fe20003800200 */
[----:B------:R-:W-:Y:S02]  /*0bf0*/  IMAD.MOV.U32 R4, RZ, RZ, R2 ;  /* 0x000000ffff047224 */ /* 0x000fe400078e0002 */
[----:B------:R-:W-:Y:S01]  /*0c00*/  IMAD.MOV.U32 R5, RZ, RZ, R3 ;  /* 0x000000ffff057224 */ /* 0x000fe200078e0003 */
[----:B------:R-:W-:Y:S01]  /*0c10*/  MOV R3, R15 ;  /* 0x0000000f00037202 */ /* 0x000fe20000000f00 */
[----:B------:R-:W-:Y:S02]  /*0c20*/  IMAD.MOV.U32 R8, RZ, RZ, R10 ;  /* 0x000000ffff087224 */ /* 0x000fe400078e000a */
[----:B------:R-:W-:-:S05]  /*0c30*/  IMAD.MOV.U32 R2, RZ, RZ, R14 ;  /* 0x000000ffff027224 */ /* 0x000fca00078e000e */
        /* <DEDUP_REMOVED lines=9> */
.L_x_96:
        /* <DEDUP_REMOVED lines=9> */
[----:B------:R-:W-:Y:S02]  /*0d60*/  IMAD.MOV.U32 R8, RZ, RZ, 0x0 ;  /* 0x00000000ff087424 */ /* 0x000fe400078e00ff */
[----:B------:R-:W-:Y:S02]  /*0d70*/  IMAD.MOV.U32 R4, RZ, RZ, RZ ;  /* 0x000000ffff047224 */ /* 0x000fe400078e00ff */
[----:B------:R-:W-:Y:S01]  /*0d80*/  IMAD.MOV.U32 R9, RZ, RZ, 0x3fd80000 ;  /* 0x3fd80000ff097424 */ /* 0x000fe200078e00ff */
[----:B------:R-:W0:Y:S03]  /*0d90*/  MUFU.RSQ64H R5, R3 ;  /* 0x0000000300057308 */ /* 0x000e260000001c00 */
[----:B0-----:R-:W-:-:S08]  /*0da0*/  DMUL R6, R4, R4 ;  /* 0x0000000404067228 */ /* 0x001fd00000000000 */
[----:B------:R-:W-:-:S08]  /*0db0*/  DFMA R6, R2, -R6, 1 ;  /* 0x3ff000000206742b */ /* 0x000fd00000000806 */
[----:B------:R-:W-:Y:S02]  /*0dc0*/  DFMA R8, R6, R8, 0.5 ;  /* 0x3fe000000608742b */ /* 0x000fe40000000008 */
[----:B------:R-:W-:-:S08]  /*0dd0*/  DMUL R6, R4, R6 ;  /* 0x0000000604067228 */ /* 0x000fd00000000000 */
[----:B------:R-:W-:-:S08]  /*0de0*/  DFMA R6, R8, R6, R4 ;  /* 0x000000060806722b */ /* 0x000fd00000000004 */
[----:B------:R-:W-:Y:S02]  /*0df0*/  DMUL R4, R2, R6 ;  /* 0x0000000602047228 */ /* 0x000fe40000000000 */
[----:B------:R-:W-:-:S06]  /*0e00*/  IADD3 R7, PT, PT, R7, -0x100000, RZ ;  /* 0xfff0000007077810 */ /* 0x000fcc0007ffe0ff */
[----:B------:R-:W-:-:S08]  /*0e10*/  DFMA R8, R4, -R4, R2 ;  /* 0x800000040408722b */ /* 0x000fd00000000002 */
[----:B------:R-:W-:-:S10]  /*0e20*/  DFMA R2, R6, R8, R4 ;  /* 0x000000080602722b */ /* 0x000fd40000000004 */
[----:B------:R-:W-:Y:S01]  /*0e30*/  VIADD R3, R3, 0xfcb00000 ;  /* 0xfcb0000003037836 */ /* 0x000fe20000000000 */
[----:B------:R-:W-:Y:S06]  /*0e40*/  BRA `(.L_x_97) ;  /* 0x0000000000047947 */ /* 0x000fec0003800000 */
.L_x_98:
[----:B------:R-:W-:-:S11]  /*0e50*/  DADD R2, R4, R4 ;  /* 0x0000000004027229 */ /* 0x000fd60000000004 */
.L_x_97:
[----:B------:R-:W-:Y:S05]  /*0e60*/  BSYNC.RECONVERGENT B1 ;  /* 0x0000000000017941 */ /* 0x000fea0003800200 */
.L_x_95:
[----:B------:R-:W-:Y:S02]  /*0e70*/  IMAD.MOV.U32 R6, RZ, RZ, R2 ;  /* 0x000000ffff067224 */ /* 0x000fe400078e0002 */
[----:B------:R-:W-:Y:S02]  /*0e80*/  IMAD.MOV.U32 R7, RZ, RZ, R3 ;  /* 0x000000ffff077224 */ /* 0x000fe400078e0003 */
[----:B------:R-:W-:Y:S02]  /*0e90*/  IMAD.MOV.U32 R2, RZ, RZ, R0 ;  /* 0x000000ffff027224 */ /* 0x000fe400078e0000 */
[----:B------:R-:W-:-:S04]  /*0ea0*/  IMAD.MOV.U32 R3, RZ, RZ, 0x0 ;  /* 0x00000000ff037424 */ /* 0x000fc800078e00ff */
[----:B------:R-:W-:Y:S05]  /*0eb0*/  RET.REL.NODEC R2 `(_ZN15astroaccelerate4CalcEPdS0_Pii) ;  /* 0xfffffff002507950 */ /* 0x000fea0003c3ffff */
.L_x_99:
        /* <DEDUP_REMOVED lines=12> */
.L_x_133:


//--------------------- .text._ZN15astroaccelerate16GlobalStatisticsEPdiPiS0_S0_S1_ --------------------------
	.section	.text._ZN15astroaccelerate16GlobalStatisticsEPdiPiS0_S0_S1_,"ax",@progbits
	.align	128
.text._ZN15astroaccelerate16GlobalStatisticsEPdiPiS0_S0_S1_:
        .type           _ZN15astroaccelerate16GlobalStatisticsEPdiPiS0_S0_S1_,@function
        .size           _ZN15astroaccelerate16GlobalStatisticsEPdiPiS0_S0_S1_,(.L_x_136 - _ZN15astroaccelerate16GlobalStatisticsEPdiPiS0_S0_S1_)
        .other          _ZN15astroaccelerate16GlobalStatisticsEPdiPiS0_S0_S1_,@"STO_CUDA_ENTRY STV_DEFAULT"
_ZN15astroaccelerate16GlobalStatisticsEPdiPiS0_S0_S1_:
[----:B------:R-:W-:Y:S01]  /*0000*/  LDC R1, c[0x0][0x37c] ;  /* 0x0000df00ff017b82 */ /* 0x000fe20000000800 */
[----:B------:R-:W0:Y:S01]  /*0010*/  S2R R2, SR_TID.X ;  /* 0x0000000000027919 */ /* 0x000e220000002100 */
[----:B------:R-:W0:Y:S01]  /*0020*/  LDCU UR7, c[0x0][0x360] ;  /* 0x00006c00ff0777ac */ /* 0x000e220008000800 */
[----:B------:R-:W-:Y:S01]  /*0030*/  BSSY.RECONVERGENT B0, `(.L_x_100) ;  /* 0x0000015000007945 */ /* 0x000fe20003800200 */
[----:B------:R-:W-:Y:S01]  /*0040*/  CS2R R4, SRZ ;  /* 0x0000000000047805 */ /* 0x000fe2000001ff00 */
[----:B------:R-:W0:Y:S01]  /*0050*/  S2R R3, SR_CTAID.X ;  /* 0x0000000000037919 */ /* 0x000e220000002500 */
[----:B------:R-:W1:Y:S01]  /*0060*/  LDCU UR10, c[0x0][0x388] ;  /* 0x00007100ff0a77ac */ /* 0x000e620008000800 */
[----:B------:R-:W-:Y:S01]  /*0070*/  CS2R R6, SRZ ;  /* 0x0000000000067805 */ /* 0x000fe2000001ff00 */
[----:B------:R-:W2:Y:S01]  /*0080*/  LDCU.64 UR8, c[0x0][0x358] ;  /* 0x00006b00ff0877ac */ /* 0x000ea20008000a00 */
[----:B0-----:R-:W-:Y:S02]  /*0090*/  IMAD R0, R3, UR7, R2 ;  /* 0x0000000703007c24 */ /* 0x001fe4000f8e0202 */
[----:B------:R-:W-:-:S03]  /*00a0*/  IMAD.MOV.U32 R3, RZ, RZ, RZ ;  /* 0x000000ffff037224 */ /* 0x000fc600078e00ff */
[----:B-1----:R-:W-:-:S13]  /*00b0*/  ISETP.GE.AND P0, PT, R0, UR10, PT ;  /* 0x0000000a00007c0c */ /* 0x002fda000bf06270 */
[----:B--2---:R-:W-:Y:S05]  /*00c0*/  @P0 BRA `(.L_x_101) ;  /* 0x00000000002c0947 */ /* 0x004fea0003800000 */
[----:B------:R-:W0:Y:S02]  /*00d0*/  LDC.64 R8, c[0x0][0x390] ;  /* 0x0000e400ff087b82 */ /* 0x000e240000000a00 */
[----:B0-----:R-:W-:-:S06]  /*00e0*/  IMAD.WIDE R8, R0, 0x4, R8 ;  /* 0x0000000400087825 */ /* 0x001fcc00078e0208 */
[----:B------:R-:W2:Y:S02]  /*00f0*/  LDG.E R8, desc[UR8][R8.64] ;  /* 0x0000000808087981 */ /* 0x000ea4000c1e1900 */
[----:B--2---:R-:W-:-:S13]  /*0100*/  ISETP.NE.AND P1, PT, R8, RZ, PT ;  /* 0x000000ff0800720c */ /* 0x004fda0003f25270 */
[----:B------:R-:W-:Y:S05]  /*0110*/  @!P1 BRA `(.L_x_101) ;  /* 0x0000000000189947 */ /* 0x000fea0003800000 */
[----:B------:R-:W0:Y:S02]  /*0120*/  LDC.64 R8, c[0x0][0x380] ;  /* 0x0000e000ff087b82 */ /* 0x000e240000000a00 */
[----:B0-----:R-:W-:-:S06]  /*0130*/  IMAD.WIDE R8, R0, 0x8, R8 ;  /* 0x0000000800087825 */ /* 0x001fcc00078e0208 */
[----:B------:R-:W2:Y:S01]  /*0140*/  LDG.E.64 R8, desc[UR8][R8.64] ;  /* 0x0000000808087981 */ /* 0x000ea2000c1e1b00 */
[----:B------:R-:W-:Y:S01]  /*0150*/  IMAD.MOV.U32 R3, RZ, RZ, 0x1 ;  /* 0x00000001ff037424 */ /* 0x000fe200078e00ff */
[----:B--2---:R-:W-:Y:S02]  /*0160*/  DADD R4, RZ, R8 ;  /* 0x00000000ff047229 */ /* 0x004fe40000000008 */
[----:B------:R-:W-:-:S11]  /*0170*/  DMUL R6, R8, R8 ;  /* 0x0000000808067228 */ /* 0x000fd60000000000 */
.L_x_101:
[----:B------:R-:W-:Y:S05]  /*0180*/  BSYNC.RECONVERGENT B0 ;  /* 0x0000000000007941 */ /* 0x000fea0003800200 */
.L_x_100:
[----:B------:R-:W-:Y:S01]  /*0190*/  SHFL.DOWN PT, R9, R5, 0x10, 0x1f ;  /* 0x0a001f0005097f89 */ /* 0x000fe200000e0000 */
[----:B------:R-:W0:Y:S01]  /*01a0*/  S2UR UR6, SR_CgaCtaId ;  /* 0x00000000000679c3 */ /* 0x000e220000008800 */
[----:B------:R-:W-:-:S07]  /*01b0*/  UIADD3 UR4, UPT, UPT, UR7, 0x1f, URZ ;  /* 0x0000001f07047890 */ /* 0x000fce000fffe0ff */
[----:B------:R-:W-:Y:S01]  /*01c0*/  BAR.SYNC.DEFER_BLOCKING 0x0 ;  /* 0x0000000000007b1d */ /* 0x000fe20000010000 */
[----:B------:R-:W-:Y:S01]  /*01d0*/  ISETP.GE.U32.AND P1, PT, R2, 0x20, PT ;  /* 0x000000200200780c */ /* 0x000fe20003f26070 */
[----:B------:R-:W-:-:S03]  /*01e0*/  USHF.R.U32.HI UR4, URZ, 0x5, UR4 ;  /* 0x00000005ff047899 */ /* 0x000fc60008011604 */
[----:B------:R-:W-:Y:S01]  /*01f0*/  ISETP.LT.AND P1, PT, R0, UR10, !P1 ;  /* 0x0000000a00007c0c */ /* 0x000fe2000cf21270 */
[----:B------:R-:W-:Y:S01]  /*0200*/  UMOV UR5, 0x400 ;  /* 0x0000040000057882 */ /* 0x000fe20000000000 */
[----:B------:R-:W-:Y:S01]  /*0210*/  IMAD.MOV.U32 R0, RZ, RZ, RZ ;  /* 0x000000ffff007224 */ /* 0x000fe200078e00ff */
[----:B------:R-:W1:Y:S04]  /*0220*/  SHFL.DOWN PT, R8, R4, 0x10, 0x1f ;  /* 0x0a001f0004087f89 */ /* 0x000e6800000e0000 */
[----:B------:R-:W-:Y:S04]  /*0230*/  SHFL.DOWN PT, R11, R7, 0x10, 0x1f ;  /* 0x0a001f00070b7f89 */ /* 0x000fe800000e0000 */
[----:B------:R-:W2:Y:S04]  /*0240*/  SHFL.DOWN PT, R10, R6, 0x10, 0x1f ;  /* 0x0a001f00060a7f89 */ /* 0x000ea800000e0000 */
[----:B------:R-:W3:Y:S01]  /*0250*/  SHFL.DOWN PT, R16, R3, 0x10, 0x1f ;  /* 0x0a001f0003107f89 */ /* 0x000ee200000e0000 */
[----:B0-----:R-:W-:-:S04]  /*0260*/  ULEA UR5, UR6, UR5, 0x18 ;  /* 0x0000000506057291 */ /* 0x001fc8000f8ec0ff */
[----:B------:R-:W-:Y:S01]  /*0270*/  ULEA UR6, UR4, UR5, 0x3 ;  /* 0x0000000504067291 */ /* 0x000fe2000f8e18ff */
[----:B-1----:R-:W-:-:S07]  /*0280*/  DADD R8, R8, R4 ;  /* 0x0000000008087229 */ /* 0x002fce0000000004 */
[----:B------:R-:W-:Y:S01]  /*0290*/  SHFL.DOWN PT, R13, R9, 0x8, 0x1f ;  /* 0x09001f00090d7f89 */ /* 0x000fe200000e0000 */
[----:B--2---:R-:W-:-:S03]  /*02a0*/  DADD R10, R10, R6 ;  /* 0x000000000a0a7229 */ /* 0x004fc60000000006 */
[----:B------:R-:W0:Y:S01]  /*02b0*/  SHFL.DOWN PT, R12, R8, 0x8, 0x1f ;  /* 0x09001f00080c7f89 */ /* 0x000e2200000e0000 */
[----:B---3--:R-:W-:-:S03]  /*02c0*/  IMAD.IADD R16, R16, 0x1, R3 ;  /* 0x0000000110107824 */ /* 0x008fc600078e0203 */
[----:B------:R-:W-:Y:S04]  /*02d0*/  SHFL.DOWN PT, R15, R11, 0x8, 0x1f ;  /* 0x09001f000b0f7f89 */ /* 0x000fe800000e0000 */
[----:B------:R-:W1:Y:S04]  /*02e0*/  SHFL.DOWN PT, R14, R10, 0x8, 0x1f ;  /* 0x09001f000a0e7f89 */ /* 0x000e6800000e0000 */
[----:B------:R-:W2:Y:S01]  /*02f0*/  SHFL.DOWN PT, R17, R16, 0x8, 0x1f ;  /* 0x09001f0010117f89 */ /* 0x000ea200000e0000 */
[----:B0-----:R-:W-:-:S07]  /*0300*/  DADD R12, R8, R12 ;  /* 0x00000000080c7229 */ /* 0x001fce000000000c */
[----:B------:R-:W-:Y:S01]  /*0310*/  SHFL.DOWN PT, R5, R13, 0x4, 0x1f ;  /* 0x08801f000d057f89 */ /* 0x000fe200000e0000 */
[----:B-1----:R-:W-:-:S03]  /*0320*/  DADD R14, R10, R14 ;  /* 0x000000000a0e7229 */ /* 0x002fc6000000000e */
[----:B------:R-:W0:Y:S01]  /*0330*/  SHFL.DOWN PT, R4, R12, 0x4, 0x1f ;  /* 0x08801f000c047f89 */ /* 0x000e2200000e0000 */
[----:B--2---:R-:W-:-:S03]  /*0340*/  IMAD.IADD R17, R16, 0x1, R17 ;  /* 0x0000000110117824 */ /* 0x004fc600078e0211 */
        /* <DEDUP_REMOVED lines=15> */
[----:B--2---:R-:W-:Y:S01]  /*0440*/  IMAD.IADD R14, R18, 0x1, R3 ;  /* 0x00000001120e7824 */ /* 0x004fe200078e0203 */
[----:B------:R-:W-:Y:S02]  /*0450*/  LOP3.LUT R3, R2, 0x1f, RZ, 0xc0, !PT ;  /* 0x0000001f02037812 */ /* 0x000fe400078ec0ff */
[----:B------:R-:W-:Y:S02]  /*0460*/  SHFL.DOWN PT, R5, R11, 0x1, 0x1f ;  /* 0x08201f000b057f89 */ /* 0x000fe400000e0000 */
[C---:B------:R-:W-:Y:S02]  /*0470*/  ISETP.NE.OR P0, PT, R3.reuse, RZ, P0 ;  /* 0x000000ff0300720c */ /* 0x040fe40000705670 */
[----:B------:R-:W1:Y:S01]  /*0480*/  SHFL.DOWN PT, R4, R10, 0x1, 0x1f ;  /* 0x08201f000a047f89 */ /* 0x000e6200000e0000 */
[C---:B------:R-:W-:Y:S01]  /*0490*/  ISETP.GE.U32.OR P2, PT, R3.reuse, UR4, !P1 ;  /* 0x0000000403007c0c */ /* 0x040fe2000cf46470 */
[----:B------:R-:W-:Y:S01]  /*04a0*/  ULEA UR4, UR4, UR6, 0x3 ;  /* 0x0000000604047291 */ /* 0x000fe2000f8e18ff */
[----:B------:R-:W-:Y:S01]  /*04b0*/  ISETP.NE.OR P1, PT, R3, RZ, !P1 ;  /* 0x000000ff0300720c */ /* 0x000fe20004f25670 */
[----:B------:R-:W2:Y:S07]  /*04c0*/  SHFL.DOWN PT, R7, R14, 0x1, 0x1f ;  /* 0x08201f000e077f89 */ /* 0x000eae00000e0000 */
[----:B------:R-:W-:-:S03]  /*04d0*/  @!P0 SHF.R.U32.HI R2, RZ, 0x5, R2 ;  /* 0x00000005ff028819 */ /* 0x000fc60000011602 */
[C---:B------:R-:W-:Y:S01]  /*04e0*/  @!P2 LEA R16, R3.reuse, UR6, 0x3 ;  /* 0x000000060310ac11 */ /* 0x040fe2000f8e18ff */
[----:B0-----:R-:W-:Y:S01]  /*04f0*/  DADD R12, R8, R12 ;  /* 0x00000000080c7229 */ /* 0x001fe2000000000c */
[C---:B------:R-:W-:Y:S02]  /*0500*/  @!P0 LEA R15, R2.reuse, UR6, 0x3 ;  /* 0x00000006020f8c11 */ /* 0x040fe4000f8e18ff */
[C---:B------:R-:W-:Y:S02]  /*0510*/  @!P0 LEA R9, R2.reuse, UR5, 0x3 ;  /* 0x0000000502098c11 */ /* 0x040fe4000f8e18ff */
[----:B------:R-:W-:Y:S02]  /*0520*/  @!P0 LEA R2, R2, UR4, 0x2 ;  /* 0x0000000402028c11 */ /* 0x000fe4000f8e10ff */
[----:B------:R-:W-:Y:S01]  /*0530*/  @!P2 LEA R17, R3, UR4, 0x2 ;  /* 0x000000040311ac11 */ /* 0x000fe2000f8e10ff */
[----:B-1----:R-:W-:Y:S01]  /*0540*/  DADD R10, R10, R4 ;  /* 0x000000000a0a7229 */ /* 0x002fe20000000004 */
[----:B------:R-:W-:Y:S01]  /*0550*/  @!P0 STS.64 [R9], R12 ;  /* 0x0000000c09008388 */ /* 0x000fe20000000a00 */
[----:B------:R-:W-:Y:S01]  /*0560*/  CS2R R4, SRZ ;  /* 0x0000000000047805 */ /* 0x000fe2000001ff00 */
[----:B--2---:R-:W-:Y:S01]  /*0570*/  IMAD.IADD R19, R14, 0x1, R7 ;  /* 0x000000010e137824 */ /* 0x004fe200078e0207 */
[----:B------:R-:W-:-:S02]  /*0580*/  CS2R R6, SRZ ;  /* 0x0000000000067805 */ /* 0x000fc4000001ff00 */
[----:B------:R-:W-:Y:S01]  /*0590*/  @!P2 LEA R14, R3, UR5, 0x3 ;  /* 0x00000005030eac11 */ /* 0x000fe2000f8e18ff */
[----:B------:R-:W-:Y:S04]  /*05a0*/  @!P0 STS.64 [R15], R10 ;  /* 0x0000000a0f008388 */ /* 0x000fe80000000a00 */
[----:B------:R-:W-:Y:S01]  /*05b0*/  @!P0 STS [R2], R19 ;  /* 0x0000001302008388 */ /* 0x000fe20000000800 */
[----:B------:R-:W-:Y:S06]  /*05c0*/  BAR.SYNC.DEFER_BLOCKING 0x0 ;  /* 0x0000000000007b1d */ /* 0x000fec0000010000 */
[----:B------:R-:W0:Y:S04]  /*05d0*/  @!P2 LDS.64 R4, [R14] ;  /* 0x000000000e04a984 */ /* 0x000e280000000a00 */
[----:B------:R-:W1:Y:S04]  /*05e0*/  @!P2 LDS.64 R6, [R16] ;  /* 0x000000001006a984 */ /* 0x000e680000000a00 */
[----:B------:R-:W2:Y:S04]  /*05f0*/  @!P2 LDS R0, [R17] ;  /* 0x000000001100a984 */ /* 0x000ea80000000800 */
[----:B0-----:R-:W-:Y:S04]  /*0600*/  SHFL.DOWN PT, R9, R5, 0x10, 0x1f ;  /* 0x0a001f0005097f89 */ /* 0x001fe800000e0000 */
[----:B------:R-:W0:Y:S04]  /*0610*/  SHFL.DOWN PT, R8, R4, 0x10, 0x1f ;  /* 0x0a001f0004087f89 */ /* 0x000e2800000e0000 */
[----:B-1----:R-:W-:Y:S04]  /*0620*/  SHFL.DOWN PT, R11, R7, 0x10, 0x1f ;  /* 0x0a001f00070b7f89 */ /* 0x002fe800000e0000 */
[----:B------:R-:W1:Y:S04]  /*0630*/  SHFL.DOWN PT, R10, R6, 0x10, 0x1f ;  /* 0x0a001f00060a7f89 */ /* 0x000e6800000e0000 */
[----:B--2---:R-:W2:Y:S01]  /*0640*/  SHFL.DOWN PT, R15, R0, 0x10, 0x1f ;  /* 0x0a001f00000f7f89 */ /* 0x004ea200000e0000 */
        /* <DEDUP_REMOVED lines=10> */
[----:B-1----:R-:W-:Y:S01]  /*06f0*/  DADD R14, R10, R14 ;  /* 0x000000000a0e7229 */ /* 0x002fe2000000000e */
[----:B--2---:R-:W-:Y:S02]  /*0700*/  IMAD.IADD R0, R2, 0x1, R5 ;  /* 0x0000000102007824 */ /* 0x004fe400078e0205 */
[----:B------:R-:W0:Y:S04]  /*0710*/  SHFL.DOWN PT, R5, R13, 0x4, 0x1f ;  /* 0x08801f000d057f89 */ /* 0x000e2800000e0000 */
        /* <DEDUP_REMOVED lines=12> */
[----:B------:R0:W3:Y:S01]  /*07e0*/  SHFL.DOWN PT, R3, R5, 0x1, 0x1f ;  /* 0x08201f0005037f89 */ /* 0x0000e200000e0000 */
[----:B-1----:R-:W-:-:S03]  /*07f0*/  DADD R8, R16, R8 ;  /* 0x0000000010087229 */ /* 0x002fc60000000008 */
[----:B------:R0:W1:Y:S01]  /*0800*/  SHFL.DOWN PT, R2, R4, 0x1, 0x1f ;  /* 0x08201f0004027f89 */ /* 0x00006200000e0000 */
[----:B--2---:R-:W-:-:S03]  /*0810*/  IMAD.IADD R11, R10, 0x1, R11 ;  /* 0x000000010a0b7824 */ /* 0x004fc600078e020b */
[----:B------:R0:W2:Y:S04]  /*0820*/  SHFL.DOWN PT, R7, R9, 0x1, 0x1f ;  /* 0x08201f0009077f89 */ /* 0x0000a800000e0000 */
[----:B------:R0:W4:Y:S04]  /*0830*/  SHFL.DOWN PT, R0, R11, 0x1, 0x1f ;  /* 0x08201f000b007f89 */ /* 0x00012800000e0000 */
[----:B------:R0:W0:Y:S01]  /*0840*/  SHFL.DOWN PT, R6, R8, 0x1, 0x1f ;  /* 0x08201f0008067f89 */ /* 0x00002200000e0000 */
[----:B------:R-:W-:Y:S05]  /*0850*/  @P1 EXIT ;  /* 0x000000000000194d */ /* 0x000fea0003800000 */
[----:B------:R-:W5:Y:S01]  /*0860*/  S2R R16, SR_LANEID ;  /* 0x0000000000107919 */ /* 0x000f620000000000 */
[----:B----4-:R-:W-:Y:S01]  /*0870*/  IMAD.IADD R0, R11, 0x1, R0 ;  /* 0x000000010b007824 */ /* 0x010fe200078e0200 */
[----:B------:R-:W4:Y:S01]  /*0880*/  LDC.64 R12, c[0x0][0x3a0] ;  /* 0x0000e800ff0c7b82 */ /* 0x000f220000000a00 */
[----:B------:R-:W-:Y:S01]  /*0890*/  VOTEU.ANY UR4, UPT, PT ;  /* 0x0000000000047886 */ /* 0x000fe200038e0100 */
[----:B-1-3--:R-:W-:-:S06]  /*08a0*/  DADD R2, R4, R2 ;  /* 0x0000000004027229 */ /* 0x00afcc0000000002 */
[----:B------:R-:W1:Y:S01]  /*08b0*/  REDUX.SUM UR5, R0 ;  /* 0x00000000000573c4 */ /* 0x000e62000000c000 */
[----:B------:R-:W-:Y:S01]  /*08c0*/  UFLO.U32 UR4, UR4 ;  /* 0x00000004000472bd */ /* 0x000fe200080e0000 */
[----:B0-2---:R-:W-:-:S06]  /*08d0*/  DADD R6, R8, R6 ;  /* 0x0000000008067229 */ /* 0x005fcc0000000006 */
[----:B------:R-:W0:Y:S08]  /*08e0*/  LDC.64 R10, c[0x0][0x398] ;  /* 0x0000e600ff0a7b82 */ /* 0x000e300000000a00 */
[----:B------:R-:W2:Y:S01]  /*08f0*/  LDC.64 R14, c[0x0][0x3a8] ;  /* 0x0000ea00ff0e7b82 */ /* 0x000ea20000000a00 */
[----:B-1----:R-:W-:Y:S01]  /*0900*/  IMAD.U32 R5, RZ, RZ, UR5 ;  /* 0x00000005ff057e24 */ /* 0x002fe2000f8e00ff */
[----:B-----5:R-:W-:Y:S01]  /*0910*/  ISETP.EQ.U32.AND P0, PT, R16, UR4, PT ;  /* 0x0000000410007c0c */ /* 0x020fe2000bf02070 */
[----:B0-----:R-:W-:Y:S04]  /*0920*/  REDG.E.ADD.F64.RN.STRONG.GPU desc[UR8][R10.64], R2 ;  /* 0x000000020a0079a6 */ /* 0x001fe8000c12ff08 */
[----:B----4-:R-:W-:Y:S08]  /*0930*/  REDG.E.ADD.F64.RN.STRONG.GPU desc[UR8][R12.64], R6 ;  /* 0x000000060c0079a6 */ /* 0x010ff0000c12ff08 */
[----:B--2---:R-:W-:Y:S01]  /*0940*/  @P0 REDG.E.ADD.STRONG.GPU desc[UR8][R14.64], R5 ;  /* 0x000000050e00098e */ /* 0x004fe2000c12e108 */
[----:B------:R-:W-:Y:S05]  /*0950*/  EXIT ;  /* 0x000000000000794d */ /* 0x000fea0003800000 */
.L_x_102:
        /* <DEDUP_REMOVED lines=10> */
.L_x_136:


//--------------------- .text._ZN15astroaccelerate15LocalStatisticsEPfiiPiPdS2_S1_S1_i --------------------------
	.section	.text._ZN15astroaccelerate15LocalStatisticsEPfiiPiPdS2_S1_S1_i,"ax",@progbits
	.align	128
.text._ZN15astroaccelerate15LocalStatisticsEPfiiPiPdS2_S1_S1_i:
        .type           _ZN15astroaccelerate15LocalStatisticsEPfiiPiPdS2_S1_S1_i,@function
        .size           _ZN15astroaccelerate15LocalStatisticsEPfiiPiPdS2_S1_S1_i,(.L_x_137 - _ZN15astroaccelerate15LocalStatisticsEPfiiPiPdS2_S1_S1_i)
        .other          _ZN15astroaccelerate15LocalStatisticsEPfiiPiPdS2_S1_S1_i,@"STO_CUDA_ENTRY STV_DEFAULT"
_ZN15astroaccelerate15LocalStatisticsEPfiiPiPdS2_S1_S1_i:
[----:B------:R-:W-:Y:S01]  /*0000*/  LDC R1, c[0x0][0x37c] ;  /* 0x0000df00ff017b82 */ /* 0x000fe20000000800 */
[----:B------:R-:W0:Y:S01]  /*0010*/  S2R R0, SR_TID.X ;  /* 0x0000000000007919 */ /* 0x000e220000002100 */
[----:B------:R-:W0:Y:S06]  /*0020*/  LDCU UR10, c[0x0][0x360] ;  /* 0x00006c00ff0a77ac */ /* 0x000e2c0008000800 */
[----:B------:R-:W1:Y:S01]  /*0030*/  S2UR UR4, SR_CTAID.Y ;  /* 0x00000000000479c3 */ /* 0x000e620000002600 */
[----:B------:R-:W-:Y:S01]  /*0040*/  BSSY.RECONVERGENT B0, `(.L_x_103) ;  /* 0x0000035000007945 */ /* 0x000fe20003800200 */
[----:B------:R-:W0:Y:S01]  /*0050*/  S2R R17, SR_CTAID.X ;  /* 0x0000000000117919 */ /* 0x000e220000002500 */
[----:B------:R-:W2:Y:S01]  /*0060*/  LDCU.64 UR12, c[0x0][0x388] ;  /* 0x00007100ff0c77ac */ /* 0x000ea20008000a00 */
[----:B------:R-:W-:Y:S01]  /*0070*/  IMAD.MOV.U32 R12, RZ, RZ, RZ ;  /* 0x000000ffff0c7224 */ /* 0x000fe200078e00ff */
[----:B------:R-:W-:-:S02]  /*0080*/  CS2R R10, SRZ ;  /* 0x00000000000a7805 */ /* 0x000fc4000001ff00 */
[----:B------:R-:W-:Y:S01]  /*0090*/  CS2R R8, SRZ ;  /* 0x0000000000087805 */ /* 0x000fe2000001ff00 */
[----:B------:R-:W3:Y:S01]  /*00a0*/  LDCU.64 UR6, c[0x0][0x3a8] ;  /* 0x00007500ff0677ac */ /* 0x000ee20008000a00 */
[----:B------:R-:W1:Y:S01]  /*00b0*/  LDC R2, c[0x0][0x3b8] ;  /* 0x0000ee00ff027b82 */ /* 0x000e620000000800 */
[----:B------:R-:W4:Y:S01]  /*00c0*/  LDCU.64 UR14, c[0x0][0x3a0] ;  /* 0x00007400ff0e77ac */ /* 0x000f220008000a00 */
[----:B------:R-:W5:Y:S06]  /*00d0*/  LDCU.64 UR16, c[0x0][0x398] ;  /* 0x00007300ff1077ac */ /* 0x000f6c0008000a00 */
[----:B------:R-:W1:Y:S01]  /*00e0*/  LDC R13, c[0x0][0x364] ;  /* 0x0000d900ff0d7b82 */ /* 0x000e620000000800 */
[----:B------:R-:W1:Y:S01]  /*00f0*/  LDCU.64 UR8, c[0x0][0x358] ;  /* 0x00006b00ff0877ac */ /* 0x000e620008000a00 */
[----:B---3--:R-:W-:-:S02]  /*0100*/  IMAD.U32 R3, RZ, RZ, UR7 ;  /* 0x00000007ff037e24 */ /* 0x008fc4000f8e00ff */
[----:B----4-:R-:W-:Y:S02]  /*0110*/  IMAD.U32 R4, RZ, RZ, UR14 ;  /* 0x0000000eff047e24 */ /* 0x010fe4000f8e00ff */
[----:B------:R-:W-:Y:S02]  /*0120*/  IMAD.U32 R5, RZ, RZ, UR15 ;  /* 0x0000000fff057e24 */ /* 0x000fe4000f8e00ff */
[----:B-----5:R-:W-:Y:S02]  /*0130*/  IMAD.U32 R6, RZ, RZ, UR16 ;  /* 0x00000010ff067e24 */ /* 0x020fe4000f8e00ff */
[----:B0-----:R-:W-:Y:S02]  /*0140*/  IMAD R16, R17, UR10, R0 ;  /* 0x0000000a11107c24 */ /* 0x001fe4000f8e0200 */
[----:B------:R-:W-:Y:S02]  /*0150*/  IMAD.U32 R7, RZ, RZ, UR17 ;  /* 0x00000011ff077e24 */ /* 0x000fe4000f8e00ff */
[----:B-1----:R-:W-:-:S02]  /*0160*/  IMAD R13, R13, UR4, R2 ;  /* 0x000000040d0d7c24 */ /* 0x002fc4000f8e0202 */
[----:B------:R-:W-:-:S03]  /*0170*/  IMAD.U32 R2, RZ, RZ, UR6 ;  /* 0x00000006ff027e24 */ /* 0x000fc6000f8e00ff */
[----:B--2---:R-:W-:-:S04]  /*0180*/  ISETP.GE.AND P0, PT, R13, UR12, PT ;  /* 0x0000000c0d007c0c */ /* 0x004fc8000bf06270 */
[----:B------:R-:W-:Y:S02]  /*0190*/  ISETP.GE.OR P1, PT, R16, UR13, P0 ;  /* 0x0000000d10007c0c */ /* 0x000fe40008726670 */
[----:B------:R-:W-:-:S11]  /*01a0*/  PLOP3.LUT P0, PT, PT, PT, PT, 0x8, 0x80 ;  /* 0x000000000080781c */ /* 0x000fd60003f0e170 */
[----:B------:R-:W-:Y:S05]  /*01b0*/  @P1 BRA `(.L_x_104) ;  /* 0x0000000000741947 */ /* 0x000fea0003800000 */
[----:B------:R-:W0:Y:S02]  /*01c0*/  LDC.64 R14, c[0x0][0x3b0] ;  /* 0x0000ec00ff0e7b82 */ /* 0x000e240000000a00 */
[----:B0-----:R-:W-:-:S06]  /*01d0*/  IMAD.WIDE R14, R13, 0x4, R14 ;  /* 0x000000040d0e7825 */ /* 0x001fcc00078e020e */
[----:B------:R-:W2:Y:S02]  /*01e0*/  LDG.E R14, desc[UR8][R14.64] ;  /* 0x000000080e0e7981 */ /* 0x000ea4000c1e1900 */
[----:B--2---:R-:W-:-:S13]  /*01f0*/  ISETP.NE.AND P1, PT, R14, RZ, PT ;  /* 0x000000ff0e00720c */ /* 0x004fda0003f25270 */
[----:B------:R-:W-:Y:S05]  /*0200*/  @P1 BRA `(.L_x_104) ;  /* 0x0000000000601947 */ /* 0x000fea0003800000 */
[----:B------:R-:W0:Y:S01]  /*0210*/  LDCU.64 UR4, c[0x0][0x390] ;  /* 0x00007200ff0477ac */ /* 0x000e220008000a00 */
[--C-:B------:R-:W-:Y:S01]  /*0220*/  SHF.R.S32.HI R17, RZ, 0x1f, R16.reuse ;  /* 0x0000001fff117819 */ /* 0x100fe20000011410 */
[----:B------:R-:W1:Y:S02]  /*0230*/  LDC.64 R6, c[0x0][0x398] ;  /* 0x0000e600ff067b82 */ /* 0x000e640000000a00 */
[----:B------:R-:W-:-:S04]  /*0240*/  IMAD.WIDE R16, R13, UR13, R16 ;  /* 0x0000000d0d107c25 */ /* 0x000fc8000f8e0210 */
[C---:B------:R-:W-:Y:S01]  /*0250*/  IMAD.SHL.U32 R15, R16.reuse, 0x4, RZ ;  /* 0x00000004100f7824 */ /* 0x040fe200078e00ff */
[----:B------:R-:W-:Y:S01]  /*0260*/  SHF.L.U64.HI R16, R16, 0x2, R17 ;  /* 0x0000000210107819 */ /* 0x000fe20000010211 */
[----:B------:R-:W2:Y:S03]  /*0270*/  LDC.64 R18, c[0x0][0x3a8] ;  /* 0x0000ea00ff127b82 */ /* 0x000ea60000000a00 */
[----:B0-----:R-:W-:-:S04]  /*0280*/  IADD3 R4, P0, PT, R15, UR4, RZ ;  /* 0x000000040f047c10 */ /* 0x001fc8000ff1e0ff */
[----:B------:R-:W-:-:S05]  /*0290*/  IADD3.X R5, PT, PT, R16, UR5, RZ, P0, !PT ;  /* 0x0000000510057c10 */ /* 0x000fca00087fe4ff */
[----:B------:R-:W3:Y:S02]  /*02a0*/  LDG.E R4, desc[UR8][R4.64] ;  /* 0x0000000804047981 */ /* 0x000ee4000c1e1900 */
[----:B---3--:R-:W-:-:S13]  /*02b0*/  ISETP.NE.AND P1, PT, R4, RZ, PT ;  /* 0x000000ff0400720c */ /* 0x008fda0003f25270 */
[----:B------:R-:W0:Y:S02]  /*02c0*/  @P1 LDC.64 R2, c[0x0][0x380] ;  /* 0x0000e000ff021b82 */ /* 0x000e240000000a00 */
[----:B0-----:R-:W-:-:S05]  /*02d0*/  @P1 IADD3 R14, P0, PT, R15, R2, RZ ;  /* 0x000000020f0e1210 */ /* 0x001fca0007f1e0ff */
[----:B------:R-:W-:Y:S02]  /*02e0*/  @P1 IMAD.X R15, R16, 0x1, R3, P0 ;  /* 0x00000001100f1824 */ /* 0x000fe400000e0603 */
[----:B------:R-:W0:Y:S03]  /*02f0*/  LDC.64 R16, c[0x0][0x3a0] ;  /* 0x0000e800ff107b82 */ /* 0x000e260000000a00 */
[----:B------:R-:W3:Y:S01]  /*0300*/  @P1 LDG.E R14, desc[UR8][R14.64] ;  /* 0x000000080e0e1981 */ /* 0x000ee2000c1e1900 */
[----:B------:R-:W-:Y:S01]  /*0310*/  PLOP3.LUT P0, PT, PT, PT, PT, 0x80, 0x8 ;  /* 0x000000000008781c */ /* 0x000fe20003f0f070 */
[----:B-1----:R-:W-:-:S04]  /*0320*/  IMAD.WIDE R6, R13, 0x8, R6 ;  /* 0x000000080d067825 */ /* 0x002fc800078e0206 */
[----:B------:R-:W-:Y:S02]  /*0330*/  @P1 IMAD.MOV.U32 R12, RZ, RZ, 0x1 ;  /* 0x00000001ff0c1424 */ /* 0x000fe400078e00ff */
[C---:B0-----:R-:W-:Y:S01]  /*0340*/  IMAD.WIDE R4, R13.reuse, 0x8, R16 ;  /* 0x000000080d047825 */ /* 0x041fe200078e0210 */
[----:B---3--:R-:W0:Y:S02]  /*0350*/  @P1 F2F.F64.F32 R2, R14 ;  /* 0x0000000e00021310 */ /* 0x008e240000201800 */
[----:B0-----:R-:W-:Y:S02]  /*0360*/  @P1 DADD R10, RZ, R2 ;  /* 0x00000000ff0a1229 */ /* 0x001fe40000000002 */
[----:B------:R-:W-:Y:S01]  /*0370*/  @P1 DMUL R8, R2, R2 ;  /* 0x0000000202081228 */ /* 0x000fe20000000000 */
[----:B--2---:R-:W-:-:S10]  /*0380*/  IMAD.WIDE R2, R13, 0x4, R18 ;  /* 0x000000040d027825 */ /* 0x004fd400078e0212 */
.L_x_104:
[----:B------:R-:W-:Y:S05]  /*0390*/  BSYNC.RECONVERGENT B0 ;  /* 0x0000000000007941 */ /* 0x000fea0003800200 */
.L_x_103:
[----:B------:R-:W-:Y:S01]  /*03a0*/  SHFL.DOWN PT, R15, R11, 0x10, 0x1f ;  /* 0x0a001f000b0f7f89 */ /* 0x000fe200000e0000 */
[----:B------:R-:W0:Y:S01]  /*03b0*/  S2UR UR6, SR_CgaCtaId ;  /* 0x00000000000679c3 */ /* 0x000e220000008800 */
[----:B------:R-:W-:Y:S02]  /*03c0*/  UIADD3 UR4, UPT, UPT, UR10, 0x1f, URZ ;  /* 0x0000001f0a047890 */ /* 0x000fe4000fffe0ff */
[----:B------:R-:W1:Y:S01]  /*03d0*/  SHFL.DOWN PT, R14, R10, 0x10, 0x1f ;  /* 0x0a001f000a0e7f89 */ /* 0x000e6200000e0000 */
[----:B------:R-:W-:Y:S01]  /*03e0*/  UMOV UR5, 0x400 ;  /* 0x0000040000057882 */ /* 0x000fe20000000000 */
[----:B------:R-:W-:Y:S02]  /*03f0*/  USHF.R.U32.HI UR4, URZ, 0x5, UR4 ;  /* 0x00000005ff047899 */ /* 0x000fe40008011604 */
[----:B------:R-:W-:Y:S04]  /*0400*/  SHFL.DOWN PT, R17, R9, 0x10, 0x1f ;  /* 0x0a001f0009117f89 */ /* 0x000fe800000e0000 */
[----:B------:R-:W2:Y:S04]  /*0410*/  SHFL.DOWN PT, R16, R8, 0x10, 0x1f ;  /* 0x0a001f0008107f89 */ /* 0x000ea800000e0000 */
[----:B------:R-:W3:Y:S01]  /*0420*/  SHFL.DOWN PT, R13, R12, 0x10, 0x1f ;  /* 0x0a001f000c0d7f89 */ /* 0x000ee200000e0000 */
[----:B------:R-:W-:Y:S01]  /*0430*/  BAR.SYNC.DEFER_BLOCKING 0x0 ;  /* 0x0000000000007b1d */ /* 0x000fe20000010000 */
[----:B0-----:R-:W-:-:S05]  /*0440*/  ULEA UR5, UR6, UR5, 0x18 ;  /* 0x0000000506057291 */ /* 0x001fca000f8ec0ff */
[----:B-1----:R-:W-:Y:S01]  /*0450*/  DADD R14, R14, R10 ;  /* 0x000000000e0e7229 */ /* 0x002fe2000000000a */
[----:B------:R-:W-:-:S04]  /*0460*/  ULEA UR6, UR4, UR5, 0x3 ;  /* 0x0000000504067291 */ /* 0x000fc8000f8e18ff */
[----:B------:R-:W-:Y:S02]  /*0470*/  ULEA UR7, UR4, UR6, 0x3 ;  /* 0x0000000604077291 */ /* 0x000fe4000f8e18ff */
[----:B------:R-:W-:Y:S01]  /*0480*/  SHFL.DOWN PT, R19, R15, 0x8, 0x1f ;  /* 0x09001f000f137f89 */ /* 0x000fe200000e0000 */
[----:B--2---:R-:W-:-:S03]  /*0490*/  DADD R16, R16, R8 ;  /* 0x0000000010107229 */ /* 0x004fc60000000008 */
[----:B------:R-:W0:Y:S01]  /*04a0*/  SHFL.DOWN PT, R18, R14, 0x8, 0x1f ;  /* 0x09001f000e127f89 */ /* 0x000e2200000e0000 */
[----:B---3--:R-:W-:-:S03]  /*04b0*/  IADD3 R13, PT, PT, R13, R12, RZ ;  /* 0x0000000c0d0d7210 */ /* 0x008fc60007ffe0ff */
        /* <DEDUP_REMOVED lines=11> */
[----:B0-----:R-:W-:Y:S02]  /*0570*/  DADD R8, R18, R8 ;  /* 0x0000000012087229 */ /* 0x001fe40000000008 */
[----:B-1----:R-:W-:-:S05]  /*0580*/  DADD R12, R20, R10 ;  /* 0x00000000140c7229 */ /* 0x002fca000000000a */
[----:B------:R-:W-:Y:S01]  /*0590*/  SHFL.DOWN PT, R11, R9, 0x2, 0x1f ;  /* 0x08401f00090b7f89 */ /* 0x000fe200000e0000 */
[----:B--2---:R-:W-:-:S03]  /*05a0*/  IMAD.IADD R23, R22, 0x1, R23 ;  /* 0x0000000116177824 */ /* 0x004fc600078e0217 */
[----:B------:R-:W0:Y:S04]  /*05b0*/  SHFL.DOWN PT, R10, R8, 0x2, 0x1f ;  /* 0x08401f00080a7f89 */ /* 0x000e2800000e0000 */
[----:B------:R-:W-:Y:S04]  /*05c0*/  SHFL.DOWN PT, R15, R13, 0x2, 0x1f ;  /* 0x08401f000d0f7f89 */ /* 0x000fe800000e0000 */
[----:B------:R-:W1:Y:S04]  /*05d0*/  SHFL.DOWN PT, R14, R12, 0x2, 0x1f ;  /* 0x08401f000c0e7f89 */ /* 0x000e6800000e0000 */
[----:B------:R-:W2:Y:S01]  /*05e0*/  SHFL.DOWN PT, R16, R23, 0x2, 0x1f ;  /* 0x08401f0017107f89 */ /* 0x000ea200000e0000 */
[----:B0-----:R-:W-:Y:S01]  /*05f0*/  DADD R10, R8, R10 ;  /* 0x00000000080a7229 */ /* 0x001fe2000000000a */
[----:B------:R-:W-:-:S04]  /*0600*/  LOP3.LUT R8, R0, 0x1f, RZ, 0xc0, !PT ;  /* 0x0000001f00087812 */ /* 0x000fc800078ec0ff */
[----:B------:R-:W-:Y:S02]  /*0610*/  ISETP.NE.OR P1, PT, R8, RZ, !P0 ;  /* 0x000000ff0800720c */ /* 0x000fe40004725670 */
[----:B------:R-:W-:Y:S01]  /*0620*/  SHFL.DOWN PT, R17, R11, 0x1, 0x1f ;  /* 0x08201f000b117f89 */ /* 0x000fe200000e0000 */
[----:B-1----:R-:W-:Y:S01]  /*0630*/  DADD R14, R12, R14 ;  /* 0x000000000c0e7229 */ /* 0x002fe2000000000e */
[----:B------:R-:W-:Y:S01]  /*0640*/  ISETP.GT.U32.OR P0, PT, R0, 0x1f, !P0 ;  /* 0x0000001f0000780c */ /* 0x000fe20004704470 */
[----:B--2---:R-:W-:Y:S02]  /*0650*/  IMAD.IADD R22, R23, 0x1, R16 ;  /* 0x0000000117167824 */ /* 0x004fe400078e0210 */
[----:B------:R-:W0:Y:S04]  /*0660*/  SHFL.DOWN PT, R16, R10, 0x1, 0x1f ;  /* 0x08201f000a107f89 */ /* 0x000e2800000e0000 */
[----:B------:R-:W-:Y:S02]  /*0670*/  SHFL.DOWN PT, R19, R15, 0x1, 0x1f ;  /* 0x08201f000f137f89 */ /* 0x000fe400000e0000 */
[----:B------:R-:W-:-:S02]  /*0680*/  @!P1 SHF.R.U32.HI R9, RZ, 0x5, R0 ;  /* 0x00000005ff099819 */ /* 0x000fc40000011600 */
[----:B------:R-:W1:Y:S02]  /*0690*/  SHFL.DOWN PT, R18, R14, 0x1, 0x1f ;  /* 0x08201f000e127f89 */ /* 0x000e6400000e0000 */
[C---:B------:R-:W-:Y:S02]  /*06a0*/  @!P1 LEA R13, R9.reuse, UR6, 0x3 ;  /* 0x00000006090d9c11 */ /* 0x040fe4000f8e18ff */
[----:B------:R-:W2:Y:S01]  /*06b0*/  SHFL.DOWN PT, R21, R22, 0x1, 0x1f ;  /* 0x08201f0016157f89 */ /* 0x000ea200000e0000 */
[----:B0-----:R-:W-:Y:S01]  /*06c0*/  DADD R16, R10, R16 ;  /* 0x000000000a107229 */ /* 0x001fe20000000010 */
[C---:B------:R-:W-:Y:S02]  /*06d0*/  @!P1 LEA R11, R9.reuse, UR5, 0x3 ;  /* 0x00000005090b9c11 */ /* 0x040fe4000f8e18ff */
[----:B------:R-:W-:-:S04]  /*06e0*/  @!P1 LEA R9, R9, UR7, 0x2 ;  /* 0x0000000709099c11 */ /* 0x000fc8000f8e10ff */
[----:B------:R0:W-:Y:S01]  /*06f0*/  @!P1 STS.64 [R11], R16 ;  /* 0x000000100b009388 */ /* 0x0001e20000000a00 */
[----:B-1----:R-:W-:Y:S01]  /*0700*/  DADD R18, R14, R18 ;  /* 0x000000000e127229 */ /* 0x002fe20000000012 */
[----:B--2---:R-:W-:-:S06]  /*0710*/  IMAD.IADD R22, R22, 0x1, R21 ;  /* 0x0000000116167824 */ /* 0x004fcc00078e0215 */
[----:B------:R0:W-:Y:S04]  /*0720*/  @!P1 STS.64 [R13], R18 ;  /* 0x000000120d009388 */ /* 0x0001e80000000a00 */
[----:B------:R0:W-:Y:S01]  /*0730*/  @!P1 STS [R9], R22 ;  /* 0x0000001609009388 */ /* 0x0001e20000000800 */
[----:B------:R-:W-:Y:S06]  /*0740*/  BAR.SYNC.DEFER_BLOCKING 0x0 ;  /* 0x0000000000007b1d */ /* 0x000fec0000010000 */
[----:B------:R-:W-:Y:S05]  /*0750*/  @P0 EXIT ;  /* 0x000000000000094d */ /* 0x000fea0003800000 */
[----:B------:R-:W-:Y:S02]  /*0760*/  ISETP.GE.U32.AND P0, PT, R8, UR4, PT ;  /* 0x0000000408007c0c */ /* 0x000fe4000bf06070 */
[----:B0-----:R-:W-:Y:S02]  /*0770*/  CS2R R10, SRZ ;  /* 0x00000000000a7805 */ /* 0x001fe4000001ff00 */
[----:B------:R-:W-:Y:S01]  /*0780*/  CS2R R12, SRZ ;  /* 0x00000000000c7805 */ /* 0x000fe2000001ff00 */
[----:B------:R-:W-:-:S08]  /*0790*/  IMAD.MOV.U32 R0, RZ, RZ, RZ ;  /* 0x000000ffff007224 */ /* 0x000fd000078e00ff */
[C---:B------:R-:W-:Y:S02]  /*07a0*/  @!P0 LEA R9, R8.reuse, UR5, 0x3 ;  /* 0x0000000508098c11 */ /* 0x040fe4000f8e18ff */
[C---:B------:R-:W-:Y:S02]  /*07b0*/  @!P0 LEA R18, R8.reuse, UR6, 0x3 ;  /* 0x0000000608128c11 */ /* 0x040fe4000f8e18ff */
[C---:B------:R-:W-:Y:S01]  /*07c0*/  @!P0 LEA R20, R8.reuse, UR7, 0x2 ;  /* 0x0000000708148c11 */ /* 0x040fe2000f8e10ff */
[----:B------:R-:W0:Y:S04]  /*07d0*/  @!P0 LDS.64 R10, [R9] ;  /* 0x00000000090a8984 */ /* 0x000e280000000a00 */
[----:B------:R-:W1:Y:S04]  /*07e0*/  @!P0 LDS.64 R12, [R18] ;  /* 0x00000000120c8984 */ /* 0x000e680000000a00 */
[----:B------:R-:W2:Y:S01]  /*07f0*/  @!P0 LDS R0, [R20] ;  /* 0x0000000014008984 */ /* 0x000ea20000000800 */
[----:B------:R-:W-:-:S03]  /*0800*/  ISETP.NE.AND P0, PT, R8, RZ, PT ;  /* 0x000000ff0800720c */ /* 0x000fc60003f05270 */
[----:B0-----:R-:W-:Y:S04]  /*0810*/  SHFL.DOWN PT, R15, R11, 0x10, 0x1f ;  /* 0x0a001f000b0f7f89 */ /* 0x001fe800000e0000 */
[----:B------:R-:W0:Y:S04]  /*0820*/  SHFL.DOWN PT, R14, R10, 0x10, 0x1f ;  /* 0x0a001f000a0e7f89 */ /* 0x000e2800000e0000 */
[----:B-1----:R-:W-:Y:S04]  /*0830*/  SHFL.DOWN PT, R17, R13, 0x10, 0x1f ;  /* 0x0a001f000d117f89 */ /* 0x002fe800000e0000 */
[----:B------:R-:W1:Y:S04]  /*0840*/  SHFL.DOWN PT, R16, R12, 0x10, 0x1f ;  /* 0x0a001f000c107f89 */ /* 0x000e6800000e0000 */
[----:B--2---:R-:W2:Y:S01]  /*0850*/  SHFL.DOWN PT, R19, R0, 0x10, 0x1f ;  /* 0x0a001f0000137f89 */ /* 0x004ea200000e0000 */
[----:B0-----:R-:W-:-:S07]  /*0860*/  DADD R14, R14, R10 ;  /* 0x000000000e0e7229 */ /* 0x001fce000000000a */
[----:B------:R-:W-:Y:S01]  /*0870*/  SHFL.DOWN PT, R18, R14, 0x8, 0x1f ;  /* 0x09001f000e127f89 */ /* 0x000fe200000e0000 */
[----:B-1----:R-:W-:Y:S01]  /*0880*/  DADD R16, R16, R12 ;  /* 0x0000000010107229 */ /* 0x002fe2000000000c */
[----:B--2---:R-:W-:Y:S02]  /*0890*/  IADD3 R9, PT, PT, R19, R0, RZ ;  /* 0x0000000013097210 */ /* 0x004fe40007ffe0ff */
[----:B------:R-:W0:Y:S04]  /*08a0*/  SHFL.DOWN PT, R19, R15, 0x8, 0x1f ;  /* 0x09001f000f137f89 */ /* 0x000e2800000e0000 */
        /* <DEDUP_REMOVED lines=27> */
[----:B0-----:R-:W-:-:S02]  /*0a60*/  DADD R18, R14, R18 ;  /* 0x000000000e127229 */ /* 0x001fc40000000012 */
[----:B-1----:R-:W-:Y:S01]  /*0a70*/  DADD R20, R16, R20 ;  /* 0x0000000010147229 */ /* 0x002fe20000000014 */
[----:B--2---:R-:W-:Y:S01]  /*0a80*/  IMAD.IADD R11, R0, 0x1, R11 ;  /* 0x00000001000b7824 */ /* 0x004fe200078e020b */
[----:B------:R-:W-:Y:S09]  /*0a90*/  @P0 EXIT ;  /* 0x000000000000094d */ /* 0x000ff20003800000 */
[----:B------:R-:W-:Y:S04]  /*0aa0*/  REDG.E.ADD.F64.RN.STRONG.GPU desc[UR8][R6.64], R18 ;  /* 0x00000012060079a6 */ /* 0x000fe8000c12ff08 */
[----:B------:R-:W-:Y:S04]  /*0ab0*/  REDG.E.ADD.F64.RN.STRONG.GPU desc[UR8][R4.64], R20 ;  /* 0x00000014040079a6 */ /* 0x000fe8000c12ff08 */
[----:B------:R-:W-:Y:S01]  /*0ac0*/  REDG.E.ADD.STRONG.GPU desc[UR8][R2.64], R11 ;  /* 0x0000000b0200798e */ /* 0x000fe2000c12e108 */
[----:B------:R-:W-:Y:S05]  /*0ad0*/  EXIT ;  /* 0x000000000000794d */ /* 0x000fea0003800000 */
.L_x_105:
        /* <DEDUP_REMOVED lines=10> */
.L_x_137:


//--------------------- .text._ZN15astroaccelerate13set_int_arrayEPiii --------------------------
	.section	.text._ZN15astroaccelerate13set_int_arrayEPiii,"ax",@progbits
	.align	128
.text._ZN15astroaccelerate13set_int_arrayEPiii:
        .type           _ZN15astroaccelerate13set_int_arrayEPiii,@function
        .size           _ZN15astroaccelerate13set_int_arrayEPiii,(.L_x_138 - _ZN15astroaccelerate13set_int_arrayEPiii)
        .other          _ZN15astroaccelerate13set_int_arrayEPiii,@"STO_CUDA_ENTRY STV_DEFAULT"
_ZN15astroaccelerate13set_int_arrayEPiii:
        /* <DEDUP_REMOVED lines=10> */
[----:B------:R-:W1:Y:S01]  /*00a0*/  LDC R7, c[0x0][0x38c] ;  /* 0x0000e300ff077b82 */ /* 0x000e620000000800 */
[----:B0-----:R-:W-:-:S05]  /*00b0*/  IMAD.WIDE R2, R5, 0x4, R2 ;  /* 0x0000000405027825 */ /* 0x001fca00078e0202 */
[----:B-1----:R-:W-:Y:S01]  /*00c0*/  STG.E desc[UR4][R2.64], R7 ;  /* 0x0000000702007986 */ /* 0x002fe2000c101904 */
[----:B------:R-:W-:Y:S05]  /*00d0*/  EXIT ;  /* 0x000000000000794d */ /* 0x000fea0003800000 */
.L_x_106:
        /* <DEDUP_REMOVED lines=10> */
.L_x_138:


//--------------------- .text._ZN15astroaccelerate9fill_onesEPfi --------------------------
	.section	.text._ZN15astroaccelerate9fill_onesEPfi,"ax",@progbits
	.align	128
.text._ZN15astroaccelerate9fill_onesEPfi:
        .type           _ZN15astroaccelerate9fill_onesEPfi,@function
        .size           _ZN15astroaccelerate9fill_onesEPfi,(.L_x_139 - _ZN15astroaccelerate9fill_onesEPfi)
        .other          _ZN15astroaccelerate9fill_onesEPfi,@"STO_CUDA_ENTRY STV_DEFAULT"
_ZN15astroaccelerate9fill_onesEPfi:
        /* <DEDUP_REMOVED lines=10> */
[----:B------:R-:W-:Y:S02]  /*00a0*/  HFMA2 R7, -RZ, RZ, 1.875, 0 ;  /* 0x3f800000ff077431 */ /* 0x000fe400000001ff */
[----:B0-----:R-:W-:-:S05]  /*00b0*/  IMAD.WIDE R2, R5, 0x4, R2 ;  /* 0x0000000405027825 */ /* 0x001fca00078e0202 */
[----:B-1----:R-:W-:Y:S01]  /*00c0*/  STG.E desc[UR4][R2.64], R7 ;  /* 0x0000000702007986 */ /* 0x002fe2000c101904 */
[----:B------:R-:W-:Y:S05]  /*00d0*/  EXIT ;  /* 0x000000000000794d */ /* 0x000fea0003800000 */
.L_x_107:
        /* <DEDUP_REMOVED lines=10> */
.L_x_139:


//--------------------- .nv.global.init           --------------------------
	.section	.nv.global.init,"aw",@progbits
	.align	4
.nv.global.init:
	.type		mrg32k3aM1SubSeq,@object
	.size		mrg32k3aM1SubSeq,(mrg32k3aM2SubSeq - mrg32k3aM1SubSeq)
mrg32k3aM1SubSeq:
        /*0000*/ 	.byte	0x0b, 0xcc, 0xee, 0x04, 0x73, 0x29, 0x8b, 0x6f, 0xf6, 0x53, 0x03, 0xf6, 0x23, 0xf6, 0xea, 0xda
        /* <DEDUP_REMOVED lines=125> */
	.type		mrg32k3aM2SubSeq,@object
	.size		mrg32k3aM2SubSeq,(mrg32k3aM1 - mrg32k3aM2SubSeq)
mrg32k3aM2SubSeq:
        /* <DEDUP_REMOVED lines=126> */
	.type		mrg32k3aM1,@object
	.size		mrg32k3aM1,(mrg32k3aM1Seq - mrg32k3aM1)
mrg32k3aM1:
        /* <DEDUP_REMOVED lines=144> */
	.type		mrg32k3aM1Seq,@object
	.size		mrg32k3aM1Seq,(mrg32k3aM2 - mrg32k3aM1Seq)
mrg32k3aM1Seq:
        /* <DEDUP_REMOVED lines=144> */
	.type		mrg32k3aM2,@object
	.size		mrg32k3aM2,(mrg32k3aM2Seq - mrg32k3aM2)
mrg32k3aM2:
        /* <DEDUP_REMOVED lines=144> */
	.type		mrg32k3aM2Seq,@object
	.size		mrg32k3aM2Seq,(precalc_xorwow_matrix - mrg32k3aM2Seq)
mrg32k3aM2Seq:
        /* <DEDUP_REMOVED lines=144> */
	.type		precalc_xorwow_matrix,@object
	.size		precalc_xorwow_matrix,(precalc_xorwow_offset_matrix - precalc_xorwow_matrix)
precalc_xorwow_matrix:
        /* <DEDUP_REMOVED lines=6400> */
	.type		precalc_xorwow_offset_matrix,@object
	.size		precalc_xorwow_offset_matrix,($str - precalc_xorwow_offset_matrix)
precalc_xorwow_offset_matrix:
        /* <DEDUP_REMOVED lines=6400> */
	.type		$str,@object
	.size		$str,(.L_9 - $str)
$str:
        /*353c0*/ 	.byte	0x0a, 0x56, 0x61, 0x72, 0x69, 0x61, 0x6e, 0x63, 0x65, 0x20, 0x7a, 0x65, 0x72, 0x6f, 0x2c, 0x20
        /*353d0*/ 	.byte	0x53, 0x61, 0x6d, 0x70, 0x6c, 0x65, 0x20, 0x25, 0x64, 0x20, 0x25, 0x64, 0x20, 0x25, 0x6c, 0x66
        /*353e0*/ 	.byte	0x20, 0x25, 0x2e, 0x31, 0x36, 0x6c, 0x66, 0x00
.L_9:


//--------------------- .nv.shared._ZN15astroaccelerate25transpose_rowmajor_kernelEPKfPfii --------------------------
	.section	.nv.shared._ZN15astroaccelerate25transpose_rowmajor_kernelEPKfPfii,"aw",@nobits
	.sectionflags	@""
	.align	4
.nv.shared._ZN15astroaccelerate25transpose_rowmajor_kernelEPKfPfii:
	.zero		5248


//--------------------- .nv.shared.reserved.0     --------------------------
	.section	.nv.shared.reserved.0,"aw",@nobits
	.weak		__nv_reservedSMEM_offset_0_alias
	.size		__nv_reservedSMEM_offset_0_alias, 0, 64
	.other		__nv_reservedSMEM_offset_0_alias,@"STO_CUDA_RESERVED_SHARED STV_DEFAULT"
__nv_reservedSMEM_offset_0_alias:
	.zero		0
	.zero		64


//--------------------- .nv.shared._ZN15astroaccelerate16GlobalStatisticsEPdiPiS0_S0_S1_ --------------------------
	.section	.nv.shared._ZN15astroaccelerate16GlobalStatisticsEPdiPiS0_S0_S1_,"aw",@nobits
	.sectionflags	@""
	.align	8
.nv.shared._ZN15astroaccelerate16GlobalStatisticsEPdiPiS0_S0_S1_:
	.zero		1824


//--------------------- .nv.shared._ZN15astroaccelerate15LocalStatisticsEPfiiPiPdS2_S1_S1_i --------------------------
	.section	.nv.shared._ZN15astroaccelerate15LocalStatisticsEPfiiPiPdS2_S1_S1_i,"aw",@nobits
	.sectionflags	@""
	.align	8
.nv.shared._ZN15astroaccelerate15LocalStatisticsEPfiiPiPdS2_S1_S1_i:
	.zero		1824


//--------------------- .nv.constant0._ZN15astroaccelerate25transpose_rowmajor_kernelEPKfPfii --------------------------
	.section	.nv.constant0._ZN15astroaccelerate25transpose_rowmajor_kernelEPKfPfii,"a",@progbits
	.sectionflags	@""
	.align	4
.nv.constant0._ZN15astroaccelerate25transpose_rowmajor_kernelEPKfPfii:
	.zero		920


//--------------------- .nv.constant0._ZN15astroaccelerate4MaskEPdS0_Pii --------------------------
	.section	.nv.constant0._ZN15astroaccelerate4MaskEPdS0_Pii,"a",@progbits
	.sectionflags	@""
	.align	4
.nv.constant0._ZN15astroaccelerate4MaskEPdS0_Pii:
	.zero		924


//--------------------- .nv.constant0._ZN15astroaccelerate3dotEPdPii --------------------------
	.section	.nv.constant0._ZN15astroaccelerate3dotEPdPii,"a",@progbits
	.sectionflags	@""
	.align	4
.nv.constant0._ZN15astroaccelerate3dotEPdPii:
	.zero		916


//--------------------- .nv.constant0._ZN15astroaccelerate5ScaleEPfiiff --------------------------
	.section	.nv.constant0._ZN15astroaccelerate5ScaleEPfiiff,"a",@progbits
	.sectionflags	@""
	.align	4
.nv.constant0._ZN15astroaccelerate5ScaleEPfiiff:
	.zero		920


//--------------------- .nv.constant0._ZN15astroaccelerate13GlobalReplaceEPfPdS1_S1_S1_S1_S1_S1_PiiiS0_yP24curandStatePhilox4_32_10 --------------------------
	.section	.nv.constant0._ZN15astroaccelerate13GlobalReplaceEPfPdS1_S1_S1_S1_S1_S1_PiiiS0_yP24curandStatePhilox4_32_10,"a",@progbits
	.sectionflags	@""
	.align	4
.nv.constant0._ZN15astroaccelerate13GlobalReplaceEPfPdS1_S1_S1_S1_S1_S1_PiiiS0_yP24curandStatePhilox4_32_10:
	.zero		1000


//--------------------- .nv.constant0._ZN15astroaccelerate9Clipping2EiPd --------------------------
	.section	.nv.constant0._ZN15astroaccelerate9Clipping2EiPd,"a",@progbits
	.sectionflags	@""
	.align	4
.nv.constant0._ZN15astroaccelerate9Clipping2EiPd:
	.zero		912


//--------------------- .nv.constant0._ZN15astroaccelerate8ClippingEPdPii --------------------------
	.section	.nv.constant0._ZN15astroaccelerate8ClippingEPdPii,"a",@progbits
	.sectionflags	@""
	.align	4
.nv.constant0._ZN15astroaccelerate8ClippingEPdPii:
	.zero		916


//--------------------- .nv.constant0._ZN15astroaccelerate14GlobalConvergeEPdS0_S0_S0_S0_S0_S0_S0_S0_S0_PiifS1_S1_ --------------------------
	.section	.nv.constant0._ZN15astroaccelerate14GlobalConvergeEPdS0_S0_S0_S0_S0_S0_S0_S0_S0_PiifS1_S1_,"a",@progbits
	.sectionflags	@""
	.align	4
.nv.constant0._ZN15astroaccelerate14GlobalConvergeEPdS0_S0_S0_S0_S0_S0_S0_S0_S0_PiifS1_S1_:
	.zero		1008


//--------------------- .nv.constant0._ZN15astroaccelerate11Curand_initEP24curandStatePhilox4_32_10yi --------------------------
	.section	.nv.constant0._ZN15astroaccelerate11Curand_initEP24curandStatePhilox4_32_10yi,"a",@progbits
	.sectionflags	@""
	.align	4
.nv.constant0._ZN15astroaccelerate11Curand_initEP24curandStatePhilox4_32_10yi:
	.zero		916


//--------------------- .nv.constant0._ZN15astroaccelerate12LocalReplaceEPfiiS0_PdS1_PiyP24curandStatePhilox4_32_10i --------------------------
	.section	.nv.constant0._ZN15astroaccelerate12LocalReplaceEPfiiS0_PdS1_PiyP24curandStatePhilox4_32_10i,"a",@progbits
	.sectionflags	@""
	.align	4
.nv.constant0._ZN15astroaccelerate12LocalReplaceEPfiiS0_PdS1_PiyP24curandStatePhilox4_32_10i:
	.zero		964


//--------------------- .nv.constant0._ZN15astroaccelerate11TerminationEPdS0_S0_S0_PiS1_S1_ii --------------------------
	.section	.nv.constant0._ZN15astroaccelerate11TerminationEPdS0_S0_S0_PiS1_S1_ii,"a",@progbits
	.sectionflags	@""
	.align	4
.nv.constant0._ZN15astroaccelerate11TerminationEPdS0_S0_S0_PiS1_S1_ii:
	.zero		960


//--------------------- .nv.constant0._ZN15astroaccelerate9SigmaClipEPfiiPiS1_PdS2_S1_fiii --------------------------
	.section	.nv.constant0._ZN15astroaccelerate9SigmaClipEPfiiPiS1_PdS2_S1_fiii,"a",@progbits
	.sectionflags	@""
	.align	4
.nv.constant0._ZN15astroaccelerate9SigmaClipEPfiiPiS1_PdS2_S1_fiii:
	.zero		968


//--------------------- .nv.constant0._ZN15astroaccelerate4CalcEPdS0_Pii --------------------------
	.section	.nv.constant0._ZN15astroaccelerate4CalcEPdS0_Pii,"a",@progbits
	.sectionflags	@""
	.align	4
.nv.constant0._ZN15astroaccelerate4CalcEPdS0_Pii:
	.zero		924


//--------------------- .nv.constant0._ZN15astroaccelerate16GlobalStatisticsEPdiPiS0_S0_S1_ --------------------------
	.section	.nv.constant0._ZN15astroaccelerate16GlobalStatisticsEPdiPiS0_S0_S1_,"a",@progbits
	.sectionflags	@""
	.align	4
.nv.constant0._ZN15astroaccelerate16GlobalStatisticsEPdiPiS0_S0_S1_:
	.zero		944


//--------------------- .nv.constant0._ZN15astroaccelerate15LocalStatisticsEPfiiPiPdS2_S1_S1_i --------------------------
	.section	.nv.constant0._ZN15astroaccelerate15LocalStatisticsEPfiiPiPdS2_S1_S1_i,"a",@progbits
	.sectionflags	@""
	.align	4
.nv.constant0._ZN15astroaccelerate15LocalStatisticsEPfiiPiPdS2_S1_S1_i:
	.zero		956


//--------------------- .nv.constant0._ZN15astroaccelerate13set_int_arrayEPiii --------------------------
	.section	.nv.constant0._ZN15astroaccelerate13set_int_arrayEPiii,"a",@progbits
	.sectionflags	@""
	.align	4
.nv.constant0._ZN15astroaccelerate13set_int_arrayEPiii:
	.zero		912


//--------------------- .nv.constant0._ZN15astroaccelerate9fill_onesEPfi --------------------------
	.section	.nv.constant0._ZN15astroaccelerate9fill_onesEPfi,"a",@progbits
	.sectionflags	@""
	.align	4
.nv.constant0._ZN15astroaccelerate9fill_onesEPfi:
	.zero		908


//--------------------- SYMBOLS --------------------------

	.type		.nv.reservedSmem.offset0,@object
	.size		.nv.reservedSmem.offset0,0x4
	.type		.nv.reservedSmem.cap,@object
	.size		.nv.reservedSmem.cap,0x4
	.type		vprintf,@function
